	.target	sm_100a

	.elftype	@"ET_EXEC"


//--------------------- .note.nv.tkinfo           --------------------------
	.section	.note.nv.tkinfo,"",@"SHT_NOTE"
	.sectionflags	@"SHF_NOTE_NV_TKINFO"
	.tkinfo
        /*0018*/ 	.word	0x00000002
        /*0030*/ 	.string	""
        /*0030*/ 	.string	"ptxas"
        /*0030*/ 	.string	"Cuda compilation tools, release 13.0, V13.0.88"
        /*0030*/ 	.string	"Build cuda_13.0.r13.0/compiler.36424714_0"
        /*0030*/ 	.string	"-arch sm_100a -m 64 "



//--------------------- .note.nv.cuinfo           --------------------------
	.section	.note.nv.cuinfo,"",@"SHT_NOTE"
	.sectionflags	@"SHF_NOTE_NV_CUINFO"
        /*0018*/ 	.short	0x0002
        /*001a*/ 	.short	0x0064
        /*001c*/ 	.short	0x0082
	.zero		2


//--------------------- .nv.info                  --------------------------
	.section	.nv.info,"",@"SHT_CUDA_INFO"
	.align	4


	//----- nvinfo : EIATTR_REGCOUNT
	.align		4
        /*0000*/ 	.byte	0x04, 0x2f
        /*0002*/ 	.short	(.L_12 - .L_11)
	.align		4
.L_11:
        /*0004*/ 	.word	index@(_ZN7cutlass13device_kernelIN5flash19enable_sm80_to_sm89INS1_16FlashAttnFwdSm80INS1_25CollectiveMainloopFwdSm80ILi8ELi1ELb1EN4cute5tupleIJNS5_1CILi128EEENS7_ILi112EEES8_EEELi128ENS_6half_tEfNS_4arch4Sm80ELb1ELb0ELb1ELb1ELb0ELb1ELb1ELb1EEENS1_21CollectiveEpilogueFwdINS6_IJS8_S8_S9_EEENS6_IJNS7_ILi1EEESH_SH_EEESB_SD_Li256ELb1ELb1ELb1ELb0EEENS1_36VarlenDynamicPersistentTileSchedulerILi128ELi112ELi256ELi256ELb1ELb1ELb0ELb1ELb1ELb1EEEEEEEEEvNT_6ParamsE)
        /*0008*/ 	.word	0x00000004


	//----- nvinfo : EIATTR_FRAME_SIZE
	.align		4
.L_12:
        /*000c*/ 	.byte	0x04, 0x11
        /*000e*/ 	.short	(.L_14 - .L_13)
	.align		4
.L_13:
        /*0010*/ 	.word	index@(_ZN7cutlass13device_kernelIN5flash19enable_sm80_to_sm89INS1_16FlashAttnFwdSm80INS1_25CollectiveMainloopFwdSm80ILi8ELi1ELb1EN4cute5tupleIJNS5_1CILi128EEENS7_ILi112EEES8_EEELi128ENS_6half_tEfNS_4arch4Sm80ELb1ELb0ELb1ELb1ELb0ELb1ELb1ELb1EEENS1_21CollectiveEpilogueFwdINS6_IJS8_S8_S9_EEENS6_IJNS7_ILi1EEESH_SH_EEESB_SD_Li256ELb1ELb1ELb1ELb0EEENS1_36VarlenDynamicPersistentTileSchedulerILi128ELi112ELi256ELi256ELb1ELb1ELb0ELb1ELb1ELb1EEEEEEEEEvNT_6ParamsE)
        /*0014*/ 	.word	0x00000000


	//----- nvinfo : EIATTR_REGCOUNT
	.align		4
.L_14:
        /*0018*/ 	.byte	0x04, 0x2f
        /*001a*/ 	.short	(.L_16 - .L_15)
	.align		4
.L_15:
        /*001c*/ 	.word	index@(_ZN7cutlass13device_kernelIN5flash19enable_sm80_to_sm89INS1_16FlashAttnFwdSm80INS1_25CollectiveMainloopFwdSm80ILi8ELi1ELb1EN4cute5tupleIJNS5_1CILi128EEENS7_ILi112EEES8_EEELi128ENS_6half_tEfNS_4arch4Sm80ELb1ELb0ELb1ELb1ELb0ELb0ELb1ELb1EEENS1_21CollectiveEpilogueFwdINS6_IJS8_S8_S9_EEENS6_IJNS7_ILi1EEESH_SH_EEESB_SD_Li256ELb1ELb1ELb1ELb0EEENS1_36VarlenDynamicPersistentTileSchedulerILi128ELi112ELi256ELi256ELb1ELb1ELb0ELb1ELb1ELb1EEEEEEEEEvNT_6ParamsE)
        /*0020*/ 	.word	0x00000004


	//----- nvinfo : EIATTR_FRAME_SIZE
	.align		4
.L_16:
        /*0024*/ 	.byte	0x04, 0x11
        /*0026*/ 	.short	(.L_18 - .L_17)
	.align		4
.L_17:
        /*0028*/ 	.word	index@(_ZN7cutlass13device_kernelIN5flash19enable_sm80_to_sm89INS1_16FlashAttnFwdSm80INS1_25CollectiveMainloopFwdSm80ILi8ELi1ELb1EN4cute5tupleIJNS5_1CILi128EEENS7_ILi112EEES8_EEELi128ENS_6half_tEfNS_4arch4Sm80ELb1ELb0ELb1ELb1ELb0ELb0ELb1ELb1EEENS1_21CollectiveEpilogueFwdINS6_IJS8_S8_S9_EEENS6_IJNS7_ILi1EEESH_SH_EEESB_SD_Li256ELb1ELb1ELb1ELb0EEENS1_36VarlenDynamicPersistentTileSchedulerILi128ELi112ELi256ELi256ELb1ELb1ELb0ELb1ELb1ELb1EEEEEEEEEvNT_6ParamsE)
        /*002c*/ 	.word	0x00000000


	//----- nvinfo : EIATTR_REGCOUNT
	.align		4
.L_18:
        /*0030*/ 	.byte	0x04, 0x2f
        /*0032*/ 	.short	(.L_20 - .L_19)
	.align		4
.L_19:
        /*0034*/ 	.word	index@(_ZN7cutlass13device_kernelIN5flash19enable_sm80_to_sm89INS1_16FlashAttnFwdSm80INS1_25CollectiveMainloopFwdSm80ILi4ELi1ELb0EN4cute5tupleIJNS5_1CILi128EEENS7_ILi64EEES8_EEELi128ENS_6half_tEfNS_4arch4Sm80ELb1ELb0ELb1ELb0ELb0ELb0ELb1ELb1EEENS1_21CollectiveEpilogueFwdINS6_IJS8_S8_S9_EEENS6_IJNS7_ILi1EEESH_SH_EEESB_SD_Li128ELb0ELb1ELb1ELb0EEENS1_30DynamicPersistentTileSchedulerILi128ELi128ELb1ELb1ELb0EEEEEEEEEvNT_6ParamsE)
        /*0038*/ 	.word	0x00000004


	//----- nvinfo : EIATTR_FRAME_SIZE
	.align		4
.L_20:
        /*003c*/ 	.byte	0x04, 0x11
        /*003e*/ 	.short	(.L_22 - .L_21)
	.align		4
.L_21:
        /*0040*/ 	.word	index@(_ZN7cutlass13device_kernelIN5flash19enable_sm80_to_sm89INS1_16FlashAttnFwdSm80INS1_25CollectiveMainloopFwdSm80ILi4ELi1ELb0EN4cute5tupleIJNS5_1CILi128EEENS7_ILi64EEES8_EEELi128ENS_6half_tEfNS_4arch4Sm80ELb1ELb0ELb1ELb0ELb0ELb0ELb1ELb1EEENS1_21CollectiveEpilogueFwdINS6_IJS8_S8_S9_EEENS6_IJNS7_ILi1EEESH_SH_EEESB_SD_Li128ELb0ELb1ELb1ELb0EEENS1_30DynamicPersistentTileSchedulerILi128ELi128ELb1ELb1ELb0EEEEEEEEEvNT_6ParamsE)
        /*0044*/ 	.word	0x00000000


	//----- nvinfo : EIATTR_REGCOUNT
	.align		4
.L_22:
        /*0048*/ 	.byte	0x04, 0x2f
        /*004a*/ 	.short	(.L_24 - .L_23)
	.align		4
.L_23:
        /*004c*/ 	.word	index@(_ZN7cutlass13device_kernelIN5flash19enable_sm80_to_sm89INS1_16FlashAttnFwdSm80INS1_25CollectiveMainloopFwdSm80ILi8ELi1ELb1EN4cute5tupleIJNS5_1CILi128EEENS7_ILi96EEES8_EEELi128ENS_6half_tEfNS_4arch4Sm80ELb0ELb1ELb1ELb1ELb0ELb1ELb1ELb1EEENS1_21CollectiveEpilogueFwdINS6_IJS8_S8_S9_EEENS6_IJNS7_ILi1EEESH_SH_EEESB_SD_Li256ELb1ELb1ELb1ELb0EEENS1_36VarlenDynamicPersistentTileSchedulerILi128ELi96ELi256ELi256ELb1ELb1ELb0ELb1ELb0ELb1EEEEEEEEEvNT_6ParamsE)
        /*0050*/ 	.word	0x00000004


	//----- nvinfo : EIATTR_FRAME_SIZE
	.align		4
.L_24:
        /*0054*/ 	.byte	0x04, 0x11
        /*0056*/ 	.short	(.L_26 - .L_25)
	.align		4
.L_25:
        /*0058*/ 	.word	index@(_ZN7cutlass13device_kernelIN5flash19enable_sm80_to_sm89INS1_16FlashAttnFwdSm80INS1_25CollectiveMainloopFwdSm80ILi8ELi1ELb1EN4cute5tupleIJNS5_1CILi128EEENS7_ILi96EEES8_EEELi128ENS_6half_tEfNS_4arch4Sm80ELb0ELb1ELb1ELb1ELb0ELb1ELb1ELb1EEENS1_21CollectiveEpilogueFwdINS6_IJS8_S8_S9_EEENS6_IJNS7_ILi1EEESH_SH_EEESB_SD_Li256ELb1ELb1ELb1ELb0EEENS1_36VarlenDynamicPersistentTileSchedulerILi128ELi96ELi256ELi256ELb1ELb1ELb0ELb1ELb0ELb1EEEEEEEEEvNT_6ParamsE)
        /*005c*/ 	.word	0x00000000


	//----- nvinfo : EIATTR_REGCOUNT
	.align		4
.L_26:
        /*0060*/ 	.byte	0x04, 0x2f
        /*0062*/ 	.short	(.L_28 - .L_27)
	.align		4
.L_27:
        /*0064*/ 	.word	index@(_ZN7cutlass13device_kernelIN5flash19enable_sm80_to_sm89INS1_16FlashAttnFwdSm80INS1_25CollectiveMainloopFwdSm80ILi8ELi1ELb1EN4cute5tupleIJNS5_1CILi128EEENS7_ILi96EEES8_EEELi128ENS_6half_tEfNS_4arch4Sm80ELb0ELb1ELb1ELb1ELb0ELb0ELb1ELb1EEENS1_21CollectiveEpilogueFwdINS6_IJS8_S8_S9_EEENS6_IJNS7_ILi1EEESH_SH_EEESB_SD_Li256ELb1ELb1ELb1ELb0EEENS1_36VarlenDynamicPersistentTileSchedulerILi128ELi96ELi256ELi256ELb1ELb1ELb0ELb1ELb0ELb1EEEEEEEEEvNT_6ParamsE)
        /*0068*/ 	.word	0x00000004


	//----- nvinfo : EIATTR_FRAME_SIZE
	.align		4
.L_28:
        /*006c*/ 	.byte	0x04, 0x11
        /*006e*/ 	.short	(.L_30 - .L_29)
	.align		4
.L_29:
        /*0070*/ 	.word	index@(_ZN7cutlass13device_kernelIN5flash19enable_sm80_to_sm89INS1_16FlashAttnFwdSm80INS1_25CollectiveMainloopFwdSm80ILi8ELi1ELb1EN4cute5tupleIJNS5_1CILi128EEENS7_ILi96EEES8_EEELi128ENS_6half_tEfNS_4arch4Sm80ELb0ELb1ELb1ELb1ELb0ELb0ELb1ELb1EEENS1_21CollectiveEpilogueFwdINS6_IJS8_S8_S9_EEENS6_IJNS7_ILi1EEESH_SH_EEESB_SD_Li256ELb1ELb1ELb1ELb0EEENS1_36VarlenDynamicPersistentTileSchedulerILi128ELi96ELi256ELi256ELb1ELb1ELb0ELb1ELb0ELb1EEEEEEEEEvNT_6ParamsE)
        /*0074*/ 	.word	0x00000000


	//----- nvinfo : EIATTR_REGCOUNT
	.align		4
.L_30:
        /*0078*/ 	.byte	0x04, 0x2f
        /*007a*/ 	.short	(.L_32 - .L_31)
	.align		4
.L_31:
        /*007c*/ 	.word	index@(_ZN7cutlass13device_kernelIN5flash19enable_sm80_to_sm89INS1_16FlashAttnFwdSm80INS1_25CollectiveMainloopFwdSm80ILi4ELi1ELb0EN4cute5tupleIJNS5_1CILi128EEENS7_ILi48EEES8_EEELi128ENS_6half_tEfNS_4arch4Sm80ELb0ELb1ELb1ELb0ELb0ELb0ELb1ELb1EEENS1_21CollectiveEpilogueFwdINS6_IJS8_S8_S9_EEENS6_IJNS7_ILi1EEESH_SH_EEESB_SD_Li128ELb0ELb1ELb1ELb0EEENS1_19SingleTileSchedulerILb0ELb1ELb1ELi128EEEEEEEEEvNT_6ParamsE)
        /*0080*/ 	.word	0x00000004


	//----- nvinfo : EIATTR_FRAME_SIZE
	.align		4
.L_32:
        /*0084*/ 	.byte	0x04, 0x11
        /*0086*/ 	.short	(.L_34 - .L_33)
	.align		4
.L_33:
        /*0088*/ 	.word	index@(_ZN7cutlass13device_kernelIN5flash19enable_sm80_to_sm89INS1_16FlashAttnFwdSm80INS1_25CollectiveMainloopFwdSm80ILi4ELi1ELb0EN4cute5tupleIJNS5_1CILi128EEENS7_ILi48EEES8_EEELi128ENS_6half_tEfNS_4arch4Sm80ELb0ELb1ELb1ELb0ELb0ELb0ELb1ELb1EEENS1_21CollectiveEpilogueFwdINS6_IJS8_S8_S9_EEENS6_IJNS7_ILi1EEESH_SH_EEESB_SD_Li128ELb0ELb1ELb1ELb0EEENS1_19SingleTileSchedulerILb0ELb1ELb1ELi128EEEEEEEEEvNT_6ParamsE)
        /*008c*/ 	.word	0x00000000


	//----- nvinfo : EIATTR_REGCOUNT
	.align		4
.L_34:
        /*0090*/ 	.byte	0x04, 0x2f
        /*0092*/ 	.short	(.L_36 - .L_35)
	.align		4
.L_35:
        /*0094*/ 	.word	index@(_ZN7cutlass13device_kernelIN5flash19enable_sm80_to_sm89INS1_16FlashAttnFwdSm80INS1_25CollectiveMainloopFwdSm80ILi8ELi1ELb1EN4cute5tupleIJNS5_1CILi128EEENS7_ILi112EEES8_EEELi128ENS_6half_tEfNS_4arch4Sm80ELb0ELb0ELb1ELb1ELb0ELb1ELb1ELb1EEENS1_21CollectiveEpilogueFwdINS6_IJS8_S8_S9_EEENS6_IJNS7_ILi1EEESH_SH_EEESB_SD_Li256ELb1ELb1ELb1ELb0EEENS1_36VarlenDynamicPersistentTileSchedulerILi128ELi112ELi256ELi256ELb1ELb1ELb0ELb0ELb1ELb1EEEEEEEEEvNT_6ParamsE)
        /*0098*/ 	.word	0x00000004


	//----- nvinfo : EIATTR_FRAME_SIZE
	.align		4
.L_36:
        /*009c*/ 	.byte	0x04, 0x11
        /*009e*/ 	.short	(.L_38 - .L_37)
	.align		4
.L_37:
        /*00a0*/ 	.word	index@(_ZN7cutlass13device_kernelIN5flash19enable_sm80_to_sm89INS1_16FlashAttnFwdSm80INS1_25CollectiveMainloopFwdSm80ILi8ELi1ELb1EN4cute5tupleIJNS5_1CILi128EEENS7_ILi112EEES8_EEELi128ENS_6half_tEfNS_4arch4Sm80ELb0ELb0ELb1ELb1ELb0ELb1ELb1ELb1EEENS1_21CollectiveEpilogueFwdINS6_IJS8_S8_S9_EEENS6_IJNS7_ILi1EEESH_SH_EEESB_SD_Li256ELb1ELb1ELb1ELb0EEENS1_36VarlenDynamicPersistentTileSchedulerILi128ELi112ELi256ELi256ELb1ELb1ELb0ELb0ELb1ELb1EEEEEEEEEvNT_6ParamsE)
        /*00a4*/ 	.word	0x00000000


	//----- nvinfo : EIATTR_REGCOUNT
	.align		4
.L_38:
        /*00a8*/ 	.byte	0x04, 0x2f
        /*00aa*/ 	.short	(.L_40 - .L_39)
	.align		4
.L_39:
        /*00ac*/ 	.word	index@(_ZN7cutlass13device_kernelIN5flash19enable_sm80_to_sm89INS1_16FlashAttnFwdSm80INS1_25CollectiveMainloopFwdSm80ILi8ELi1ELb1EN4cute5tupleIJNS5_1CILi128EEENS7_ILi112EEES8_EEELi128ENS_6half_tEfNS_4arch4Sm80ELb0ELb0ELb1ELb1ELb0ELb0ELb1ELb1EEENS1_21CollectiveEpilogueFwdINS6_IJS8_S8_S9_EEENS6_IJNS7_ILi1EEESH_SH_EEESB_SD_Li256ELb1ELb1ELb1ELb0EEENS1_36VarlenDynamicPersistentTileSchedulerILi128ELi112ELi256ELi256ELb1ELb1ELb0ELb0ELb1ELb1EEEEEEEEEvNT_6ParamsE)
        /*00b0*/ 	.word	0x00000004


	//----- nvinfo : EIATTR_FRAME_SIZE
	.align		4
.L_40:
        /*00b4*/ 	.byte	0x04, 0x11
        /*00b6*/ 	.short	(.L_42 - .L_41)
	.align		4
.L_41:
        /*00b8*/ 	.word	index@(_ZN7cutlass13device_kernelIN5flash19enable_sm80_to_sm89INS1_16FlashAttnFwdSm80INS1_25CollectiveMainloopFwdSm80ILi8ELi1ELb1EN4cute5tupleIJNS5_1CILi128EEENS7_ILi112EEES8_EEELi128ENS_6half_tEfNS_4arch4Sm80ELb0ELb0ELb1ELb1ELb0ELb0ELb1ELb1EEENS1_21CollectiveEpilogueFwdINS6_IJS8_S8_S9_EEENS6_IJNS7_ILi1EEESH_SH_EEESB_SD_Li256ELb1ELb1ELb1ELb0EEENS1_36VarlenDynamicPersistentTileSchedulerILi128ELi112ELi256ELi256ELb1ELb1ELb0ELb0ELb1ELb1EEEEEEEEEvNT_6ParamsE)
        /*00bc*/ 	.word	0x00000000


	//----- nvinfo : EIATTR_REGCOUNT
	.align		4
.L_42:
        /*00c0*/ 	.byte	0x04, 0x2f
        /*00c2*/ 	.short	(.L_44 - .L_43)
	.align		4
.L_43:
        /*00c4*/ 	.word	index@(_ZN7cutlass13device_kernelIN5flash19enable_sm80_to_sm89INS1_16FlashAttnFwdSm80INS1_25CollectiveMainloopFwdSm80ILi4ELi1ELb0EN4cute5tupleIJNS5_1CILi128EEENS7_ILi64EEES8_EEELi128ENS_6half_tEfNS_4arch4Sm80ELb0ELb0ELb1ELb0ELb0ELb0ELb1ELb1EEENS1_21CollectiveEpilogueFwdINS6_IJS8_S8_S9_EEENS6_IJNS7_ILi1EEESH_SH_EEESB_SD_Li128ELb0ELb1ELb1ELb0EEENS1_19SingleTileSchedulerILb0ELb1ELb1ELi128EEEEEEEEEvNT_6ParamsE)
        /*00c8*/ 	.word	0x00000004


	//----- nvinfo : EIATTR_FRAME_SIZE
	.align		4
.L_44:
        /*00cc*/ 	.byte	0x04, 0x11
        /*00ce*/ 	.short	(.L_46 - .L_45)
	.align		4
.L_45:
        /*00d0*/ 	.word	index@(_ZN7cutlass13device_kernelIN5flash19enable_sm80_to_sm89INS1_16FlashAttnFwdSm80INS1_25CollectiveMainloopFwdSm80ILi4ELi1ELb0EN4cute5tupleIJNS5_1CILi128EEENS7_ILi64EEES8_EEELi128ENS_6half_tEfNS_4arch4Sm80ELb0ELb0ELb1ELb0ELb0ELb0ELb1ELb1EEENS1_21CollectiveEpilogueFwdINS6_IJS8_S8_S9_EEENS6_IJNS7_ILi1EEESH_SH_EEESB_SD_Li128ELb0ELb1ELb1ELb0EEENS1_19SingleTileSchedulerILb0ELb1ELb1ELi128EEEEEEEEEvNT_6ParamsE)
        /*00d4*/ 	.word	0x00000000


	//----- nvinfo : EIATTR_REGCOUNT
	.align		4
.L_46:
        /*00d8*/ 	.byte	0x04, 0x2f
        /*00da*/ 	.short	(.L_48 - .L_47)
	.align		4
.L_47:
        /*00dc*/ 	.word	index@(_ZN7cutlass13device_kernelIN5flash19enable_sm80_to_sm89INS1_16FlashAttnFwdSm80INS1_25CollectiveMainloopFwdSm80ILi8ELi1ELb1EN4cute5tupleIJNS5_1CILi128EEES8_S8_EEELi128ENS_6half_tEfNS_4arch4Sm80ELb1ELb0ELb1ELb0ELb0ELb0ELb1ELb1EEENS1_21CollectiveEpilogueFwdIS9_NS6_IJNS7_ILi1EEESF_SF_EEESA_SC_Li256ELb0ELb1ELb1ELb0EEENS1_30DynamicPersistentTileSchedulerILi256ELi256ELb1ELb1ELb0EEEEEEEEEvNT_6ParamsE)
        /*00e0*/ 	.word	0x00000004


	//----- nvinfo : EIATTR_FRAME_SIZE
	.align		4
.L_48:
        /*00e4*/ 	.byte	0x04, 0x11
        /*00e6*/ 	.short	(.L_50 - .L_49)
	.align		4
.L_49:
        /*00e8*/ 	.word	index@(_ZN7cutlass13device_kernelIN5flash19enable_sm80_to_sm89INS1_16FlashAttnFwdSm80INS1_25CollectiveMainloopFwdSm80ILi8ELi1ELb1EN4cute5tupleIJNS5_1CILi128EEES8_S8_EEELi128ENS_6half_tEfNS_4arch4Sm80ELb1ELb0ELb1ELb0ELb0ELb0ELb1ELb1EEENS1_21CollectiveEpilogueFwdIS9_NS6_IJNS7_ILi1EEESF_SF_EEESA_SC_Li256ELb0ELb1ELb1ELb0EEENS1_30DynamicPersistentTileSchedulerILi256ELi256ELb1ELb1ELb0EEEEEEEEEvNT_6ParamsE)
        /*00ec*/ 	.word	0x00000000


	//----- nvinfo : EIATTR_REGCOUNT
	.align		4
.L_50:
        /*00f0*/ 	.byte	0x04, 0x2f
        /*00f2*/ 	.short	(.L_52 - .L_51)
	.align		4
.L_51:
        /*00f4*/ 	.word	index@(_ZN7cutlass13device_kernelIN5flash19enable_sm80_to_sm89INS1_16FlashAttnFwdSm80INS1_25CollectiveMainloopFwdSm80ILi8ELi1ELb1EN4cute5tupleIJNS5_1CILi128EEENS7_ILi96EEES8_EEELi128ENS_6half_tEfNS_4arch4Sm80ELb0ELb1ELb1ELb0ELb0ELb0ELb1ELb1EEENS1_21CollectiveEpilogueFwdINS6_IJS8_S8_S9_EEENS6_IJNS7_ILi1EEESH_SH_EEESB_SD_Li256ELb0ELb1ELb1ELb0EEENS1_19SingleTileSchedulerILb0ELb1ELb1ELi128EEEEEEEEEvNT_6ParamsE)
        /*00f8*/ 	.word	0x00000004


	//----- nvinfo : EIATTR_FRAME_SIZE
	.align		4
.L_52:
        /*00fc*/ 	.byte	0x04, 0x11
        /*00fe*/ 	.short	(.L_54 - .L_53)
	.align		4
.L_53:
        /*0100*/ 	.word	index@(_ZN7cutlass13device_kernelIN5flash19enable_sm80_to_sm89INS1_16FlashAttnFwdSm80INS1_25CollectiveMainloopFwdSm80ILi8ELi1ELb1EN4cute5tupleIJNS5_1CILi128EEENS7_ILi96EEES8_EEELi128ENS_6half_tEfNS_4arch4Sm80ELb0ELb1ELb1ELb0ELb0ELb0ELb1ELb1EEENS1_21CollectiveEpilogueFwdINS6_IJS8_S8_S9_EEENS6_IJNS7_ILi1EEESH_SH_EEESB_SD_Li256ELb0ELb1ELb1ELb0EEENS1_19SingleTileSchedulerILb0ELb1ELb1ELi128EEEEEEEEEvNT_6ParamsE)
        /*0104*/ 	.word	0x00000000


	//----- nvinfo : EIATTR_REGCOUNT
	.align		4
.L_54:
        /*0108*/ 	.byte	0x04, 0x2f
        /*010a*/ 	.short	(.L_56 - .L_55)
	.align		4
.L_55:
        /*010c*/ 	.word	index@(_ZN7cutlass13device_kernelIN5flash19enable_sm80_to_sm89INS1_16FlashAttnFwdSm80INS1_25CollectiveMainloopFwdSm80ILi8ELi1ELb1EN4cute5tupleIJNS5_1CILi128EEES8_S8_EEELi128ENS_6half_tEfNS_4arch4Sm80ELb0ELb0ELb1ELb0ELb0ELb0ELb1ELb1EEENS1_21CollectiveEpilogueFwdIS9_NS6_IJNS7_ILi1EEESF_SF_EEESA_SC_Li256ELb0ELb1ELb1ELb0EEENS1_19SingleTileSchedulerILb0ELb1ELb1ELi128EEEEEEEEEvNT_6ParamsE)
        /*0110*/ 	.word	0x00000004


	//----- nvinfo : EIATTR_FRAME_SIZE
	.align		4
.L_56:
        /*0114*/ 	.byte	0x04, 0x11
        /*0116*/ 	.short	(.L_58 - .L_57)
	.align		4
.L_57:
        /*0118*/ 	.word	index@(_ZN7cutlass13device_kernelIN5flash19enable_sm80_to_sm89INS1_16FlashAttnFwdSm80INS1_25CollectiveMainloopFwdSm80ILi8ELi1ELb1EN4cute5tupleIJNS5_1CILi128EEES8_S8_EEELi128ENS_6half_tEfNS_4arch4Sm80ELb0ELb0ELb1ELb0ELb0ELb0ELb1ELb1EEENS1_21CollectiveEpilogueFwdIS9_NS6_IJNS7_ILi1EEESF_SF_EEESA_SC_Li256ELb0ELb1ELb1ELb0EEENS1_19SingleTileSchedulerILb0ELb1ELb1ELi128EEEEEEEEEvNT_6ParamsE)
        /*011c*/ 	.word	0x00000000


	//----- nvinfo : EIATTR_MIN_STACK_SIZE
	.align		4
.L_58:
        /*0120*/ 	.byte	0x04, 0x12
        /*0122*/ 	.short	(.L_60 - .L_59)
	.align		4
.L_59:
        /*0124*/ 	.word	index@(_ZN7cutlass13device_kernelIN5flash19enable_sm80_to_sm89INS1_16FlashAttnFwdSm80INS1_25CollectiveMainloopFwdSm80ILi8ELi1ELb1EN4cute5tupleIJNS5_1CILi128EEES8_S8_EEELi128ENS_6half_tEfNS_4arch4Sm80ELb0ELb0ELb1ELb0ELb0ELb0ELb1ELb1EEENS1_21CollectiveEpilogueFwdIS9_NS6_IJNS7_ILi1EEESF_SF_EEESA_SC_Li256ELb0ELb1ELb1ELb0EEENS1_19SingleTileSchedulerILb0ELb1ELb1ELi128EEEEEEEEEvNT_6ParamsE)
        /*0128*/ 	.word	0x00000000


	//----- nvinfo : EIATTR_MIN_STACK_SIZE
	.align		4
.L_60:
        /*012c*/ 	.byte	0x04, 0x12
        /*012e*/ 	.short	(.L_62 - .L_61)
	.align		4
.L_61:
        /*0130*/ 	.word	index@(_ZN7cutlass13device_kernelIN5flash19enable_sm80_to_sm89INS1_16FlashAttnFwdSm80INS1_25CollectiveMainloopFwdSm80ILi8ELi1ELb1EN4cute5tupleIJNS5_1CILi128EEENS7_ILi96EEES8_EEELi128ENS_6half_tEfNS_4arch4Sm80ELb0ELb1ELb1ELb0ELb0ELb0ELb1ELb1EEENS1_21CollectiveEpilogueFwdINS6_IJS8_S8_S9_EEENS6_IJNS7_ILi1EEESH_SH_EEESB_SD_Li256ELb0ELb1ELb1ELb0EEENS1_19SingleTileSchedulerILb0ELb1ELb1ELi128EEEEEEEEEvNT_6ParamsE)
        /*0134*/ 	.word	0x00000000


	//----- nvinfo : EIATTR_MIN_STACK_SIZE
	.align		4
.L_62:
        /*0138*/ 	.byte	0x04, 0x12
        /*013a*/ 	.short	(.L_64 - .L_63)
	.align		4
.L_63:
        /*013c*/ 	.word	index@(_ZN7cutlass13device_kernelIN5flash19enable_sm80_to_sm89INS1_16FlashAttnFwdSm80INS1_25CollectiveMainloopFwdSm80ILi8ELi1ELb1EN4cute5tupleIJNS5_1CILi128EEES8_S8_EEELi128ENS_6half_tEfNS_4arch4Sm80ELb1ELb0ELb1ELb0ELb0ELb0ELb1ELb1EEENS1_21CollectiveEpilogueFwdIS9_NS6_IJNS7_ILi1EEESF_SF_EEESA_SC_Li256ELb0ELb1ELb1ELb0EEENS1_30DynamicPersistentTileSchedulerILi256ELi256ELb1ELb1ELb0EEEEEEEEEvNT_6ParamsE)
        /*0140*/ 	.word	0x00000000


	//----- nvinfo : EIATTR_MIN_STACK_SIZE
	.align		4
.L_64:
        /*0144*/ 	.byte	0x04, 0x12
        /*0146*/ 	.short	(.L_66 - .L_65)
	.align		4
.L_65:
        /*0148*/ 	.word	index@(_ZN7cutlass13device_kernelIN5flash19enable_sm80_to_sm89INS1_16FlashAttnFwdSm80INS1_25CollectiveMainloopFwdSm80ILi4ELi1ELb0EN4cute5tupleIJNS5_1CILi128EEENS7_ILi64EEES8_EEELi128ENS_6half_tEfNS_4arch4Sm80ELb0ELb0ELb1ELb0ELb0ELb0ELb1ELb1EEENS1_21CollectiveEpilogueFwdINS6_IJS8_S8_S9_EEENS6_IJNS7_ILi1EEESH_SH_EEESB_SD_Li128ELb0ELb1ELb1ELb0EEENS1_19SingleTileSchedulerILb0ELb1ELb1ELi128EEEEEEEEEvNT_6ParamsE)
        /*014c*/ 	.word	0x00000000


	//----- nvinfo : EIATTR_MIN_STACK_SIZE
	.align		4
.L_66:
        /*0150*/ 	.byte	0x04, 0x12
        /*0152*/ 	.short	(.L_68 - .L_67)
	.align		4
.L_67:
        /*0154*/ 	.word	index@(_ZN7cutlass13device_kernelIN5flash19enable_sm80_to_sm89INS1_16FlashAttnFwdSm80INS1_25CollectiveMainloopFwdSm80ILi8ELi1ELb1EN4cute5tupleIJNS5_1CILi128EEENS7_ILi112EEES8_EEELi128ENS_6half_tEfNS_4arch4Sm80ELb0ELb0ELb1ELb1ELb0ELb0ELb1ELb1EEENS1_21CollectiveEpilogueFwdINS6_IJS8_S8_S9_EEENS6_IJNS7_ILi1EEESH_SH_EEESB_SD_Li256ELb1ELb1ELb1ELb0EEENS1_36VarlenDynamicPersistentTileSchedulerILi128ELi112ELi256ELi256ELb1ELb1ELb0ELb0ELb1ELb1EEEEEEEEEvNT_6ParamsE)
        /*0158*/ 	.word	0x00000000


	//----- nvinfo : EIATTR_MIN_STACK_SIZE
	.align		4
.L_68:
        /*015c*/ 	.byte	0x04, 0x12
        /*015e*/ 	.short	(.L_70 - .L_69)
	.align		4
.L_69:
        /*0160*/ 	.word	index@(_ZN7cutlass13device_kernelIN5flash19enable_sm80_to_sm89INS1_16FlashAttnFwdSm80INS1_25CollectiveMainloopFwdSm80ILi8ELi1ELb1EN4cute5tupleIJNS5_1CILi128EEENS7_ILi112EEES8_EEELi128ENS_6half_tEfNS_4arch4Sm80ELb0ELb0ELb1ELb1ELb0ELb1ELb1ELb1EEENS1_21CollectiveEpilogueFwdINS6_IJS8_S8_S9_EEENS6_IJNS7_ILi1EEESH_SH_EEESB_SD_Li256ELb1ELb1ELb1ELb0EEENS1_36VarlenDynamicPersistentTileSchedulerILi128ELi112ELi256ELi256ELb1ELb1ELb0ELb0ELb1ELb1EEEEEEEEEvNT_6ParamsE)
        /*0164*/ 	.word	0x00000000


	//----- nvinfo : EIATTR_MIN_STACK_SIZE
	.align		4
.L_70:
        /*0168*/ 	.byte	0x04, 0x12
        /*016a*/ 	.short	(.L_72 - .L_71)
	.align		4
.L_71:
        /*016c*/ 	.word	index@(_ZN7cutlass13device_kernelIN5flash19enable_sm80_to_sm89INS1_16FlashAttnFwdSm80INS1_25CollectiveMainloopFwdSm80ILi4ELi1ELb0EN4cute5tupleIJNS5_1CILi128EEENS7_ILi48EEES8_EEELi128ENS_6half_tEfNS_4arch4Sm80ELb0ELb1ELb1ELb0ELb0ELb0ELb1ELb1EEENS1_21CollectiveEpilogueFwdINS6_IJS8_S8_S9_EEENS6_IJNS7_ILi1EEESH_SH_EEESB_SD_Li128ELb0ELb1ELb1ELb0EEENS1_19SingleTileSchedulerILb0ELb1ELb1ELi128EEEEEEEEEvNT_6ParamsE)
        /*0170*/ 	.word	0x00000000


	//----- nvinfo : EIATTR_MIN_STACK_SIZE
	.align		4
.L_72:
        /*0174*/ 	.byte	0x04, 0x12
        /*0176*/ 	.short	(.L_74 - .L_73)
	.align		4
.L_73:
        /*0178*/ 	.word	index@(_ZN7cutlass13device_kernelIN5flash19enable_sm80_to_sm89INS1_16FlashAttnFwdSm80INS1_25CollectiveMainloopFwdSm80ILi8ELi1ELb1EN4cute5tupleIJNS5_1CILi128EEENS7_ILi96EEES8_EEELi128ENS_6half_tEfNS_4arch4Sm80ELb0ELb1ELb1ELb1ELb0ELb0ELb1ELb1EEENS1_21CollectiveEpilogueFwdINS6_IJS8_S8_S9_EEENS6_IJNS7_ILi1EEESH_SH_EEESB_SD_Li256ELb1ELb1ELb1ELb0EEENS1_36VarlenDynamicPersistentTileSchedulerILi128ELi96ELi256ELi256ELb1ELb1ELb0ELb1ELb0ELb1EEEEEEEEEvNT_6ParamsE)
        /*017c*/ 	.word	0x00000000


	//----- nvinfo : EIATTR_MIN_STACK_SIZE
	.align		4
.L_74:
        /*0180*/ 	.byte	0x04, 0x12
        /*0182*/ 	.short	(.L_76 - .L_75)
	.align		4
.L_75:
        /*0184*/ 	.word	index@(_ZN7cutlass13device_kernelIN5flash19enable_sm80_to_sm89INS1_16FlashAttnFwdSm80INS1_25CollectiveMainloopFwdSm80ILi8ELi1ELb1EN4cute5tupleIJNS5_1CILi128EEENS7_ILi96EEES8_EEELi128ENS_6half_tEfNS_4arch4Sm80ELb0ELb1ELb1ELb1ELb0ELb1ELb1ELb1EEENS1_21CollectiveEpilogueFwdINS6_IJS8_S8_S9_EEENS6_IJNS7_ILi1EEESH_SH_EEESB_SD_Li256ELb1ELb1ELb1ELb0EEENS1_36VarlenDynamicPersistentTileSchedulerILi128ELi96ELi256ELi256ELb1ELb1ELb0ELb1ELb0ELb1EEEEEEEEEvNT_6ParamsE)
        /*0188*/ 	.word	0x00000000


	//----- nvinfo : EIATTR_MIN_STACK_SIZE
	.align		4
.L_76:
        /*018c*/ 	.byte	0x04, 0x12
        /*018e*/ 	.short	(.L_78 - .L_77)
	.align		4
.L_77:
        /*0190*/ 	.word	index@(_ZN7cutlass13device_kernelIN5flash19enable_sm80_to_sm89INS1_16FlashAttnFwdSm80INS1_25CollectiveMainloopFwdSm80ILi4ELi1ELb0EN4cute5tupleIJNS5_1CILi128EEENS7_ILi64EEES8_EEELi128ENS_6half_tEfNS_4arch4Sm80ELb1ELb0ELb1ELb0ELb0ELb0ELb1ELb1EEENS1_21CollectiveEpilogueFwdINS6_IJS8_S8_S9_EEENS6_IJNS7_ILi1EEESH_SH_EEESB_SD_Li128ELb0ELb1ELb1ELb0EEENS1_30DynamicPersistentTileSchedulerILi128ELi128ELb1ELb1ELb0EEEEEEEEEvNT_6ParamsE)
        /*0194*/ 	.word	0x00000000


	//----- nvinfo : EIATTR_MIN_STACK_SIZE
	.align		4
.L_78:
        /*0198*/ 	.byte	0x04, 0x12
        /*019a*/ 	.short	(.L_80 - .L_79)
	.align		4
.L_79:
        /*019c*/ 	.word	index@(_ZN7cutlass13device_kernelIN5flash19enable_sm80_to_sm89INS1_16FlashAttnFwdSm80INS1_25CollectiveMainloopFwdSm80ILi8ELi1ELb1EN4cute5tupleIJNS5_1CILi128EEENS7_ILi112EEES8_EEELi128ENS_6half_tEfNS_4arch4Sm80ELb1ELb0ELb1ELb1ELb0ELb0ELb1ELb1EEENS1_21CollectiveEpilogueFwdINS6_IJS8_S8_S9_EEENS6_IJNS7_ILi1EEESH_SH_EEESB_SD_Li256ELb1ELb1ELb1ELb0EEENS1_36VarlenDynamicPersistentTileSchedulerILi128ELi112ELi256ELi256ELb1ELb1ELb0ELb1ELb1ELb1EEEEEEEEEvNT_6ParamsE)
        /*01a0*/ 	.word	0x00000000


	//----- nvinfo : EIATTR_MIN_STACK_SIZE
	.align		4
.L_80:
        /*01a4*/ 	.byte	0x04, 0x12
        /*01a6*/ 	.short	(.L_82 - .L_81)
	.align		4
.L_81:
        /*01a8*/ 	.word	index@(_ZN7cutlass13device_kernelIN5flash19enable_sm80_to_sm89INS1_16FlashAttnFwdSm80INS1_25CollectiveMainloopFwdSm80ILi8ELi1ELb1EN4cute5tupleIJNS5_1CILi128EEENS7_ILi112EEES8_EEELi128ENS_6half_tEfNS_4arch4Sm80ELb1ELb0ELb1ELb1ELb0ELb1ELb1ELb1EEENS1_21CollectiveEpilogueFwdINS6_IJS8_S8_S9_EEENS6_IJNS7_ILi1EEESH_SH_EEESB_SD_Li256ELb1ELb1ELb1ELb0EEENS1_36VarlenDynamicPersistentTileSchedulerILi128ELi112ELi256ELi256ELb1ELb1ELb0ELb1ELb1ELb1EEEEEEEEEvNT_6ParamsE)
        /*01ac*/ 	.word	0x00000000
.L_82:


//--------------------- .nv.compat                --------------------------
	.section	.nv.compat,"",@"SHT_CUDA_COMPAT_INFO"
	.align	4
        /*0000*/ 	.byte	0x02, 0x09, 0x01, 0x00, 0x02, 0x02, 0x01, 0x00, 0x02, 0x05, 0x05, 0x00, 0x03, 0x07, 0x01, 0x01
        /*0010*/ 	.byte	0x02, 0x03, 0x00, 0x00, 0x02, 0x06, 0x01, 0x00, 0x04, 0x0b, 0x08, 0x00, 0x09, 0x00, 0x00, 0x00
        /*0020*/ 	.byte	0x00, 0x00, 0x00, 0x00


//--------------------- .nv.info._ZN7cutlass13device_kernelIN5flash19enable_sm80_to_sm89INS1_16FlashAttnFwdSm80INS1_25CollectiveMainloopFwdSm80ILi8ELi1ELb1EN4cute5tupleIJNS5_1CILi128EEES8_S8_EEELi128ENS_6half_tEfNS_4arch4Sm80ELb0ELb0ELb1ELb0ELb0ELb0ELb1ELb1EEENS1_21CollectiveEpilogueFwdIS9_NS6_IJNS7_ILi1EEESF_SF_EEESA_SC_Li256ELb0ELb1ELb1ELb0EEENS1_19SingleTileSchedulerILb0ELb1ELb1ELi128EEEEEEEEEvNT_6ParamsE --------------------------
	.section	.nv.info._ZN7cutlass13device_kernelIN5flash19enable_sm80_to_sm89INS1_16FlashAttnFwdSm80INS1_25CollectiveMainloopFwdSm80ILi8ELi1ELb1EN4cute5tupleIJNS5_1CILi128EEES8_S8_EEELi128ENS_6half_tEfNS_4arch4Sm80ELb0ELb0ELb1ELb0ELb0ELb0ELb1ELb1EEENS1_21CollectiveEpilogueFwdIS9_NS6_IJNS7_ILi1EEESF_SF_EEESA_SC_Li256ELb0ELb1ELb1ELb0EEENS1_19SingleTileSchedulerILb0ELb1ELb1ELi128EEEEEEEEEvNT_6ParamsE,"",@"SHT_CUDA_INFO"
	.sectionflags	@""
	.align	4


	//----- nvinfo : EIATTR_CUDA_API_VERSION
	.align		4
        /*0000*/ 	.byte	0x04, 0x37
        /*0002*/ 	.short	(.L_84 - .L_83)
.L_83:
        /*0004*/ 	.word	0x00000082


	//----- nvinfo : EIATTR_KPARAM_INFO
	.align		4
.L_84:
        /*0008*/ 	.byte	0x04, 0x17
        /*000a*/ 	.short	(.L_86 - .L_85)
.L_85:
        /*000c*/ 	.word	0x00000000
        /*0010*/ 	.short	0x0000
        /*0012*/ 	.short	0x0000
        /*0014*/ 	.byte	0x00, 0xf0, 0x61, 0x10


	//----- nvinfo : EIATTR_SPARSE_MMA_MASK
	.align		4
.L_86:
        /*0018*/ 	.byte	0x03, 0x50
        /*001a*/ 	.short	0x0000


	//----- nvinfo : EIATTR_MAXREG_COUNT
	.align		4
        /*001c*/ 	.byte	0x03, 0x1b
        /*001e*/ 	.short	0x00ff


	//----- nvinfo : EIATTR_MERCURY_ISA_VERSION
	.align		4
        /*0020*/ 	.byte	0x03, 0x5f
        /*0022*/ 	.short	0x0101


	//----- nvinfo : EIATTR_VRC_CTA_INIT_COUNT
	.align		4
        /*0024*/ 	.byte	0x02, 0x4a
	.zero		1
	.zero		1


	//----- nvinfo : EIATTR_EXIT_INSTR_OFFSETS
	.align		4
        /*0028*/ 	.byte	0x04, 0x1c
        /*002a*/ 	.short	(.L_88 - .L_87)


	//   ....[0]....
.L_87:
        /*002c*/ 	.word	0x00000010


	//----- nvinfo : EIATTR_MAX_THREADS
	.align		4
.L_88:
        /*0030*/ 	.byte	0x04, 0x05
        /*0032*/ 	.short	(.L_90 - .L_89)
.L_89:
        /*0034*/ 	.word	0x00000100
        /*0038*/ 	.word	0x00000001
        /*003c*/ 	.word	0x00000001


	//----- nvinfo : EIATTR_CBANK_PARAM_SIZE
	.align		4
.L_90:
        /*0040*/ 	.byte	0x03, 0x19
        /*0042*/ 	.short	0x0418


	//----- nvinfo : EIATTR_PARAM_CBANK
	.align		4
        /*0044*/ 	.byte	0x04, 0x0a
        /*0046*/ 	.short	(.L_92 - .L_91)
	.align		4
.L_91:
        /*0048*/ 	.word	index@(.nv.constant0._ZN7cutlass13device_kernelIN5flash19enable_sm80_to_sm89INS1_16FlashAttnFwdSm80INS1_25CollectiveMainloopFwdSm80ILi8ELi1ELb1EN4cute5tupleIJNS5_1CILi128EEES8_S8_EEELi128ENS_6half_tEfNS_4arch4Sm80ELb0ELb0ELb1ELb0ELb0ELb0ELb1ELb1EEENS1_21CollectiveEpilogueFwdIS9_NS6_IJNS7_ILi1EEESF_SF_EEESA_SC_Li256ELb0ELb1ELb1ELb0EEENS1_19SingleTileSchedulerILb0ELb1ELb1ELi128EEEEEEEEEvNT_6ParamsE)
        /*004c*/ 	.short	0x0380
        /*004e*/ 	.short	0x0418


	//----- nvinfo : EIATTR_SW_WAR
	.align		4
.L_92:
        /*0050*/ 	.byte	0x04, 0x36
        /*0052*/ 	.short	(.L_94 - .L_93)
.L_93:
        /*0054*/ 	.word	0x00000008
.L_94:


//--------------------- .nv.info._ZN7cutlass13device_kernelIN5flash19enable_sm80_to_sm89INS1_16FlashAttnFwdSm80INS1_25CollectiveMainloopFwdSm80ILi8ELi1ELb1EN4cute5tupleIJNS5_1CILi128EEENS7_ILi96EEES8_EEELi128ENS_6half_tEfNS_4arch4Sm80ELb0ELb1ELb1ELb0ELb0ELb0ELb1ELb1EEENS1_21CollectiveEpilogueFwdINS6_IJS8_S8_S9_EEENS6_IJNS7_ILi1EEESH_SH_EEESB_SD_Li256ELb0ELb1ELb1ELb0EEENS1_19SingleTileSchedulerILb0ELb1ELb1ELi128EEEEEEEEEvNT_6ParamsE --------------------------
	.section	.nv.info._ZN7cutlass13device_kernelIN5flash19enable_sm80_to_sm89INS1_16FlashAttnFwdSm80INS1_25CollectiveMainloopFwdSm80ILi8ELi1ELb1EN4cute5tupleIJNS5_1CILi128EEENS7_ILi96EEES8_EEELi128ENS_6half_tEfNS_4arch4Sm80ELb0ELb1ELb1ELb0ELb0ELb0ELb1ELb1EEENS1_21CollectiveEpilogueFwdINS6_IJS8_S8_S9_EEENS6_IJNS7_ILi1EEESH_SH_EEESB_SD_Li256ELb0ELb1ELb1ELb0EEENS1_19SingleTileSchedulerILb0ELb1ELb1ELi128EEEEEEEEEvNT_6ParamsE,"",@"SHT_CUDA_INFO"
	.sectionflags	@""
	.align	4


	//----- nvinfo : EIATTR_CUDA_API_VERSION
	.align		4
        /*0000*/ 	.byte	0x04, 0x37
        /*0002*/ 	.short	(.L_96 - .L_95)
.L_95:
        /*0004*/ 	.word	0x00000082


	//----- nvinfo : EIATTR_KPARAM_INFO
	.align		4
.L_96:
        /*0008*/ 	.byte	0x04, 0x17
        /*000a*/ 	.short	(.L_98 - .L_97)
.L_97:
        /*000c*/ 	.word	0x00000000
        /*0010*/ 	.short	0x0000
        /*0012*/ 	.short	0x0000
        /*0014*/ 	.byte	0x00, 0xf0, 0x61, 0x10


	//----- nvinfo : EIATTR_SPARSE_MMA_MASK
	.align		4
.L_98:
        /*0018*/ 	.byte	0x03, 0x50
        /*001a*/ 	.short	0x0000


	//----- nvinfo : EIATTR_MAXREG_COUNT
	.align		4
        /*001c*/ 	.byte	0x03, 0x1b
        /*001e*/ 	.short	0x00ff


	//----- nvinfo : EIATTR_MERCURY_ISA_VERSION
	.align		4
        /*0020*/ 	.byte	0x03, 0x5f
        /*0022*/ 	.short	0x0101


	//----- nvinfo : EIATTR_VRC_CTA_INIT_COUNT
	.align		4
        /*0024*/ 	.byte	0x02, 0x4a
	.zero		1
	.zero		1


	//----- nvinfo : EIATTR_EXIT_INSTR_OFFSETS
	.align		4
        /*0028*/ 	.byte	0x04, 0x1c
        /*002a*/ 	.short	(.L_100 - .L_99)


	//   ....[0]....
.L_99:
        /*002c*/ 	.word	0x00000010


	//----- nvinfo : EIATTR_MAX_THREADS
	.align		4
.L_100:
        /*0030*/ 	.byte	0x04, 0x05
        /*0032*/ 	.short	(.L_102 - .L_101)
.L_101:
        /*0034*/ 	.word	0x00000100
        /*0038*/ 	.word	0x00000001
        /*003c*/ 	.word	0x00000001


	//----- nvinfo : EIATTR_CBANK_PARAM_SIZE
	.align		4
.L_102:
        /*0040*/ 	.byte	0x03, 0x19
        /*0042*/ 	.short	0x0418


	//----- nvinfo : EIATTR_PARAM_CBANK
	.align		4
        /*0044*/ 	.byte	0x04, 0x0a
        /*0046*/ 	.short	(.L_104 - .L_103)
	.align		4
.L_103:
        /*0048*/ 	.word	index@(.nv.constant0._ZN7cutlass13device_kernelIN5flash19enable_sm80_to_sm89INS1_16FlashAttnFwdSm80INS1_25CollectiveMainloopFwdSm80ILi8ELi1ELb1EN4cute5tupleIJNS5_1CILi128EEENS7_ILi96EEES8_EEELi128ENS_6half_tEfNS_4arch4Sm80ELb0ELb1ELb1ELb0ELb0ELb0ELb1ELb1EEENS1_21CollectiveEpilogueFwdINS6_IJS8_S8_S9_EEENS6_IJNS7_ILi1EEESH_SH_EEESB_SD_Li256ELb0ELb1ELb1ELb0EEENS1_19SingleTileSchedulerILb0ELb1ELb1ELi128EEEEEEEEEvNT_6ParamsE)
        /*004c*/ 	.short	0x0380
        /*004e*/ 	.short	0x0418


	//----- nvinfo : EIATTR_SW_WAR
	.align		4
.L_104:
        /*0050*/ 	.byte	0x04, 0x36
        /*0052*/ 	.short	(.L_106 - .L_105)
.L_105:
        /*0054*/ 	.word	0x00000008
.L_106:


//--------------------- .nv.info._ZN7cutlass13device_kernelIN5flash19enable_sm80_to_sm89INS1_16FlashAttnFwdSm80INS1_25CollectiveMainloopFwdSm80ILi8ELi1ELb1EN4cute5tupleIJNS5_1CILi128EEES8_S8_EEELi128ENS_6half_tEfNS_4arch4Sm80ELb1ELb0ELb1ELb0ELb0ELb0ELb1ELb1EEENS1_21CollectiveEpilogueFwdIS9_NS6_IJNS7_ILi1EEESF_SF_EEESA_SC_Li256ELb0ELb1ELb1ELb0EEENS1_30DynamicPersistentTileSchedulerILi256ELi256ELb1ELb1ELb0EEEEEEEEEvNT_6ParamsE --------------------------
	.section	.nv.info._ZN7cutlass13device_kernelIN5flash19enable_sm80_to_sm89INS1_16FlashAttnFwdSm80INS1_25CollectiveMainloopFwdSm80ILi8ELi1ELb1EN4cute5tupleIJNS5_1CILi128EEES8_S8_EEELi128ENS_6half_tEfNS_4arch4Sm80ELb1ELb0ELb1ELb0ELb0ELb0ELb1ELb1EEENS1_21CollectiveEpilogueFwdIS9_NS6_IJNS7_ILi1EEESF_SF_EEESA_SC_Li256ELb0ELb1ELb1ELb0EEENS1_30DynamicPersistentTileSchedulerILi256ELi256ELb1ELb1ELb0EEEEEEEEEvNT_6ParamsE,"",@"SHT_CUDA_INFO"
	.sectionflags	@""
	.align	4


	//----- nvinfo : EIATTR_CUDA_API_VERSION
	.align		4
        /*0000*/ 	.byte	0x04, 0x37
        /*0002*/ 	.short	(.L_108 - .L_107)
.L_107:
        /*0004*/ 	.word	0x00000082


	//----- nvinfo : EIATTR_KPARAM_INFO
	.align		4
.L_108:
        /*0008*/ 	.byte	0x04, 0x17
        /*000a*/ 	.short	(.L_110 - .L_109)
.L_109:
        /*000c*/ 	.word	0x00000000
        /*0010*/ 	.short	0x0000
        /*0012*/ 	.short	0x0000
        /*0014*/ 	.byte	0x00, 0xf0, 0xa1, 0x10


	//----- nvinfo : EIATTR_SPARSE_MMA_MASK
	.align		4
.L_110:
        /*0018*/ 	.byte	0x03, 0x50
        /*001a*/ 	.short	0x0000


	//----- nvinfo : EIATTR_MAXREG_COUNT
	.align		4
        /*001c*/ 	.byte	0x03, 0x1b
        /*001e*/ 	.short	0x00ff


	//----- nvinfo : EIATTR_MERCURY_ISA_VERSION
	.align		4
        /*0020*/ 	.byte	0x03, 0x5f
        /*0022*/ 	.short	0x0101


	//----- nvinfo : EIATTR_VRC_CTA_INIT_COUNT
	.align		4
        /*0024*/ 	.byte	0x02, 0x4a
	.zero		1
	.zero		1


	//----- nvinfo : EIATTR_EXIT_INSTR_OFFSETS
	.align		4
        /*0028*/ 	.byte	0x04, 0x1c
        /*002a*/ 	.short	(.L_112 - .L_111)


	//   ....[0]....
.L_111:
        /*002c*/ 	.word	0x00000010


	//----- nvinfo : EIATTR_MAX_THREADS
	.align		4
.L_112:
        /*0030*/ 	.byte	0x04, 0x05
        /*0032*/ 	.short	(.L_114 - .L_113)
.L_113:
        /*0034*/ 	.word	0x00000100
        /*0038*/ 	.word	0x00000001
        /*003c*/ 	.word	0x00000001


	//----- nvinfo : EIATTR_CBANK_PARAM_SIZE
	.align		4
.L_114:
        /*0040*/ 	.byte	0x03, 0x19
        /*0042*/ 	.short	0x0428


	//----- nvinfo : EIATTR_PARAM_CBANK
	.align		4
        /*0044*/ 	.byte	0x04, 0x0a
        /*0046*/ 	.short	(.L_116 - .L_115)
	.align		4
.L_115:
        /*0048*/ 	.word	index@(.nv.constant0._ZN7cutlass13device_kernelIN5flash19enable_sm80_to_sm89INS1_16FlashAttnFwdSm80INS1_25CollectiveMainloopFwdSm80ILi8ELi1ELb1EN4cute5tupleIJNS5_1CILi128EEES8_S8_EEELi128ENS_6half_tEfNS_4arch4Sm80ELb1ELb0ELb1ELb0ELb0ELb0ELb1ELb1EEENS1_21CollectiveEpilogueFwdIS9_NS6_IJNS7_ILi1EEESF_SF_EEESA_SC_Li256ELb0ELb1ELb1ELb0EEENS1_30DynamicPersistentTileSchedulerILi256ELi256ELb1ELb1ELb0EEEEEEEEEvNT_6ParamsE)
        /*004c*/ 	.short	0x0380
        /*004e*/ 	.short	0x0428


	//----- nvinfo : EIATTR_SW_WAR
	.align		4
.L_116:
        /*0050*/ 	.byte	0x04, 0x36
        /*0052*/ 	.short	(.L_118 - .L_117)
.L_117:
        /*0054*/ 	.word	0x00000008
.L_118:


//--------------------- .nv.info._ZN7cutlass13device_kernelIN5flash19enable_sm80_to_sm89INS1_16FlashAttnFwdSm80INS1_25CollectiveMainloopFwdSm80ILi4ELi1ELb0EN4cute5tupleIJNS5_1CILi128EEENS7_ILi64EEES8_EEELi128ENS_6half_tEfNS_4arch4Sm80ELb0ELb0ELb1ELb0ELb0ELb0ELb1ELb1EEENS1_21CollectiveEpilogueFwdINS6_IJS8_S8_S9_EEENS6_IJNS7_ILi1EEESH_SH_EEESB_SD_Li128ELb0ELb1ELb1ELb0EEENS1_19SingleTileSchedulerILb0ELb1ELb1ELi128EEEEEEEEEvNT_6ParamsE --------------------------
	.section	.nv.info._ZN7cutlass13device_kernelIN5flash19enable_sm80_to_sm89INS1_16FlashAttnFwdSm80INS1_25CollectiveMainloopFwdSm80ILi4ELi1ELb0EN4cute5tupleIJNS5_1CILi128EEENS7_ILi64EEES8_EEELi128ENS_6half_tEfNS_4arch4Sm80ELb0ELb0ELb1ELb0ELb0ELb0ELb1ELb1EEENS1_21CollectiveEpilogueFwdINS6_IJS8_S8_S9_EEENS6_IJNS7_ILi1EEESH_SH_EEESB_SD_Li128ELb0ELb1ELb1ELb0EEENS1_19SingleTileSchedulerILb0ELb1ELb1ELi128EEEEEEEEEvNT_6ParamsE,"",@"SHT_CUDA_INFO"
	.sectionflags	@""
	.align	4


	//----- nvinfo : EIATTR_CUDA_API_VERSION
	.align		4
        /*0000*/ 	.byte	0x04, 0x37
        /*0002*/ 	.short	(.L_120 - .L_119)
.L_119:
        /*0004*/ 	.word	0x00000082


	//----- nvinfo : EIATTR_KPARAM_INFO
	.align		4
.L_120:
        /*0008*/ 	.byte	0x04, 0x17
        /*000a*/ 	.short	(.L_122 - .L_121)
.L_121:
        /*000c*/ 	.word	0x00000000
        /*0010*/ 	.short	0x0000
        /*0012*/ 	.short	0x0000
        /*0014*/ 	.byte	0x00, 0xf0, 0x61, 0x10


	//----- nvinfo : EIATTR_SPARSE_MMA_MASK
	.align		4
.L_122:
        /*0018*/ 	.byte	0x03, 0x50
        /*001a*/ 	.short	0x0000


	//----- nvinfo : EIATTR_MAXREG_COUNT
	.align		4
        /*001c*/ 	.byte	0x03, 0x1b
        /*001e*/ 	.short	0x00ff


	//----- nvinfo : EIATTR_MERCURY_ISA_VERSION
	.align		4
        /*0020*/ 	.byte	0x03, 0x5f
        /*0022*/ 	.short	0x0101


	//----- nvinfo : EIATTR_VRC_CTA_INIT_COUNT
	.align		4
        /*0024*/ 	.byte	0x02, 0x4a
	.zero		1
	.zero		1


	//----- nvinfo : EIATTR_EXIT_INSTR_OFFSETS
	.align		4
        /*0028*/ 	.byte	0x04, 0x1c
        /*002a*/ 	.short	(.L_124 - .L_123)


	//   ....[0]....
.L_123:
        /*002c*/ 	.word	0x00000010


	//----- nvinfo : EIATTR_MAX_THREADS
	.align		4
.L_124:
        /*0030*/ 	.byte	0x04, 0x05
        /*0032*/ 	.short	(.L_126 - .L_125)
.L_125:
        /*0034*/ 	.word	0x00000080
        /*0038*/ 	.word	0x00000001
        /*003c*/ 	.word	0x00000001


	//----- nvinfo : EIATTR_CBANK_PARAM_SIZE
	.align		4
.L_126:
        /*0040*/ 	.byte	0x03, 0x19
        /*0042*/ 	.short	0x0418


	//----- nvinfo : EIATTR_PARAM_CBANK
	.align		4
        /*0044*/ 	.byte	0x04, 0x0a
        /*0046*/ 	.short	(.L_128 - .L_127)
	.align		4
.L_127:
        /*0048*/ 	.word	index@(.nv.constant0._ZN7cutlass13device_kernelIN5flash19enable_sm80_to_sm89INS1_16FlashAttnFwdSm80INS1_25CollectiveMainloopFwdSm80ILi4ELi1ELb0EN4cute5tupleIJNS5_1CILi128EEENS7_ILi64EEES8_EEELi128ENS_6half_tEfNS_4arch4Sm80ELb0ELb0ELb1ELb0ELb0ELb0ELb1ELb1EEENS1_21CollectiveEpilogueFwdINS6_IJS8_S8_S9_EEENS6_IJNS7_ILi1EEESH_SH_EEESB_SD_Li128ELb0ELb1ELb1ELb0EEENS1_19SingleTileSchedulerILb0ELb1ELb1ELi128EEEEEEEEEvNT_6ParamsE)
        /*004c*/ 	.short	0x0380
        /*004e*/ 	.short	0x0418


	//----- nvinfo : EIATTR_SW_WAR
	.align		4
.L_128:
        /*0050*/ 	.byte	0x04, 0x36
        /*0052*/ 	.short	(.L_130 - .L_129)
.L_129:
        /*0054*/ 	.word	0x00000008
.L_130:


//--------------------- .nv.info._ZN7cutlass13device_kernelIN5flash19enable_sm80_to_sm89INS1_16FlashAttnFwdSm80INS1_25CollectiveMainloopFwdSm80ILi8ELi1ELb1EN4cute5tupleIJNS5_1CILi128EEENS7_ILi112EEES8_EEELi128ENS_6half_tEfNS_4arch4Sm80ELb0ELb0ELb1ELb1ELb0ELb0ELb1ELb1EEENS1_21CollectiveEpilogueFwdINS6_IJS8_S8_S9_EEENS6_IJNS7_ILi1EEESH_SH_EEESB_SD_Li256ELb1ELb1ELb1ELb0EEENS1_36VarlenDynamicPersistentTileSchedulerILi128ELi112ELi256ELi256ELb1ELb1ELb0ELb0ELb1ELb1EEEEEEEEEvNT_6ParamsE --------------------------
	.section	.nv.info._ZN7cutlass13device_kernelIN5flash19enable_sm80_to_sm89INS1_16FlashAttnFwdSm80INS1_25CollectiveMainloopFwdSm80ILi8ELi1ELb1EN4cute5tupleIJNS5_1CILi128EEENS7_ILi112EEES8_EEELi128ENS_6half_tEfNS_4arch4Sm80ELb0ELb0ELb1ELb1ELb0ELb0ELb1ELb1EEENS1_21CollectiveEpilogueFwdINS6_IJS8_S8_S9_EEENS6_IJNS7_ILi1EEESH_SH_EEESB_SD_Li256ELb1ELb1ELb1ELb0EEENS1_36VarlenDynamicPersistentTileSchedulerILi128ELi112ELi256ELi256ELb1ELb1ELb0ELb0ELb1ELb1EEEEEEEEEvNT_6ParamsE,"",@"SHT_CUDA_INFO"
	.sectionflags	@""
	.align	4


	//----- nvinfo : EIATTR_CUDA_API_VERSION
	.align		4
        /*0000*/ 	.byte	0x04, 0x37
        /*0002*/ 	.short	(.L_132 - .L_131)
.L_131:
        /*0004*/ 	.word	0x00000082


	//----- nvinfo : EIATTR_KPARAM_INFO
	.align		4
.L_132:
        /*0008*/ 	.byte	0x04, 0x17
        /*000a*/ 	.short	(.L_134 - .L_133)
.L_133:
        /*000c*/ 	.word	0x00000000
        /*0010*/ 	.short	0x0000
        /*0012*/ 	.short	0x0000
        /*0014*/ 	.byte	0x00, 0xf0, 0xe1, 0x10


	//----- nvinfo : EIATTR_SPARSE_MMA_MASK
	.align		4
.L_134:
        /*0018*/ 	.byte	0x03, 0x50
        /*001a*/ 	.short	0x0000


	//----- nvinfo : EIATTR_MAXREG_COUNT
	.align		4
        /*001c*/ 	.byte	0x03, 0x1b
        /*001e*/ 	.short	0x00ff


	//----- nvinfo : EIATTR_MERCURY_ISA_VERSION
	.align		4
        /*0020*/ 	.byte	0x03, 0x5f
        /*0022*/ 	.short	0x0101


	//----- nvinfo : EIATTR_VRC_CTA_INIT_COUNT
	.align		4
        /*0024*/ 	.byte	0x02, 0x4a
	.zero		1
	.zero		1


	//----- nvinfo : EIATTR_EXIT_INSTR_OFFSETS
	.align		4
        /*0028*/ 	.byte	0x04, 0x1c
        /*002a*/ 	.short	(.L_136 - .L_135)


	//   ....[0]....
.L_135:
        /*002c*/ 	.word	0x00000010


	//----- nvinfo : EIATTR_MAX_THREADS
	.align		4
.L_136:
        /*0030*/ 	.byte	0x04, 0x05
        /*0032*/ 	.short	(.L_138 - .L_137)
.L_137:
        /*0034*/ 	.word	0x00000100
        /*0038*/ 	.word	0x00000001
        /*003c*/ 	.word	0x00000001


	//----- nvinfo : EIATTR_CBANK_PARAM_SIZE
	.align		4
.L_138:
        /*0040*/ 	.byte	0x03, 0x19
        /*0042*/ 	.short	0x0438


	//----- nvinfo : EIATTR_PARAM_CBANK
	.align		4
        /*0044*/ 	.byte	0x04, 0x0a
        /*0046*/ 	.short	(.L_140 - .L_139)
	.align		4
.L_139:
        /*0048*/ 	.word	index@(.nv.constant0._ZN7cutlass13device_kernelIN5flash19enable_sm80_to_sm89INS1_16FlashAttnFwdSm80INS1_25CollectiveMainloopFwdSm80ILi8ELi1ELb1EN4cute5tupleIJNS5_1CILi128EEENS7_ILi112EEES8_EEELi128ENS_6half_tEfNS_4arch4Sm80ELb0ELb0ELb1ELb1ELb0ELb0ELb1ELb1EEENS1_21CollectiveEpilogueFwdINS6_IJS8_S8_S9_EEENS6_IJNS7_ILi1EEESH_SH_EEESB_SD_Li256ELb1ELb1ELb1ELb0EEENS1_36VarlenDynamicPersistentTileSchedulerILi128ELi112ELi256ELi256ELb1ELb1ELb0ELb0ELb1ELb1EEEEEEEEEvNT_6ParamsE)
        /*004c*/ 	.short	0x0380
        /*004e*/ 	.short	0x0438


	//----- nvinfo : EIATTR_SW_WAR
	.align		4
.L_140:
        /*0050*/ 	.byte	0x04, 0x36
        /*0052*/ 	.short	(.L_142 - .L_141)
.L_141:
        /*0054*/ 	.word	0x00000008
.L_142:


//--------------------- .nv.info._ZN7cutlass13device_kernelIN5flash19enable_sm80_to_sm89INS1_16FlashAttnFwdSm80INS1_25CollectiveMainloopFwdSm80ILi8ELi1ELb1EN4cute5tupleIJNS5_1CILi128EEENS7_ILi112EEES8_EEELi128ENS_6half_tEfNS_4arch4Sm80ELb0ELb0ELb1ELb1ELb0ELb1ELb1ELb1EEENS1_21CollectiveEpilogueFwdINS6_IJS8_S8_S9_EEENS6_IJNS7_ILi1EEESH_SH_EEESB_SD_Li256ELb1ELb1ELb1ELb0EEENS1_36VarlenDynamicPersistentTileSchedulerILi128ELi112ELi256ELi256ELb1ELb1ELb0ELb0ELb1ELb1EEEEEEEEEvNT_6ParamsE --------------------------
	.section	.nv.info._ZN7cutlass13device_kernelIN5flash19enable_sm80_to_sm89INS1_16FlashAttnFwdSm80INS1_25CollectiveMainloopFwdSm80ILi8ELi1ELb1EN4cute5tupleIJNS5_1CILi128EEENS7_ILi112EEES8_EEELi128ENS_6half_tEfNS_4arch4Sm80ELb0ELb0ELb1ELb1ELb0ELb1ELb1ELb1EEENS1_21CollectiveEpilogueFwdINS6_IJS8_S8_S9_EEENS6_IJNS7_ILi1EEESH_SH_EEESB_SD_Li256ELb1ELb1ELb1ELb0EEENS1_36VarlenDynamicPersistentTileSchedulerILi128ELi112ELi256ELi256ELb1ELb1ELb0ELb0ELb1ELb1EEEEEEEEEvNT_6ParamsE,"",@"SHT_CUDA_INFO"
	.sectionflags	@""
	.align	4


	//----- nvinfo : EIATTR_CUDA_API_VERSION
	.align		4
        /*0000*/ 	.byte	0x04, 0x37
        /*0002*/ 	.short	(.L_144 - .L_143)
.L_143:
        /*0004*/ 	.word	0x00000082


	//----- nvinfo : EIATTR_KPARAM_INFO
	.align		4
.L_144:
        /*0008*/ 	.byte	0x04, 0x17
        /*000a*/ 	.short	(.L_146 - .L_145)
.L_145:
        /*000c*/ 	.word	0x00000000
        /*0010*/ 	.short	0x0000
        /*0012*/ 	.short	0x0000
        /*0014*/ 	.byte	0x00, 0xf0, 0xe1, 0x10


	//----- nvinfo : EIATTR_SPARSE_MMA_MASK
	.align		4
.L_146:
        /*0018*/ 	.byte	0x03, 0x50
        /*001a*/ 	.short	0x0000


	//----- nvinfo : EIATTR_MAXREG_COUNT
	.align		4
        /*001c*/ 	.byte	0x03, 0x1b
        /*001e*/ 	.short	0x00ff


	//----- nvinfo : EIATTR_MERCURY_ISA_VERSION
	.align		4
        /*0020*/ 	.byte	0x03, 0x5f
        /*0022*/ 	.short	0x0101


	//----- nvinfo : EIATTR_VRC_CTA_INIT_COUNT
	.align		4
        /*0024*/ 	.byte	0x02, 0x4a
	.zero		1
	.zero		1


	//----- nvinfo : EIATTR_EXIT_INSTR_OFFSETS
	.align		4
        /*0028*/ 	.byte	0x04, 0x1c
        /*002a*/ 	.short	(.L_148 - .L_147)


	//   ....[0]....
.L_147:
        /*002c*/ 	.word	0x00000010


	//----- nvinfo : EIATTR_MAX_THREADS
	.align		4
.L_148:
        /*0030*/ 	.byte	0x04, 0x05
        /*0032*/ 	.short	(.L_150 - .L_149)
.L_149:
        /*0034*/ 	.word	0x00000100
        /*0038*/ 	.word	0x00000001
        /*003c*/ 	.word	0x00000001


	//----- nvinfo : EIATTR_CBANK_PARAM_SIZE
	.align		4
.L_150:
        /*0040*/ 	.byte	0x03, 0x19
        /*0042*/ 	.short	0x0438


	//----- nvinfo : EIATTR_PARAM_CBANK
	.align		4
        /*0044*/ 	.byte	0x04, 0x0a
        /*0046*/ 	.short	(.L_152 - .L_151)
	.align		4
.L_151:
        /*0048*/ 	.word	index@(.nv.constant0._ZN7cutlass13device_kernelIN5flash19enable_sm80_to_sm89INS1_16FlashAttnFwdSm80INS1_25CollectiveMainloopFwdSm80ILi8ELi1ELb1EN4cute5tupleIJNS5_1CILi128EEENS7_ILi112EEES8_EEELi128ENS_6half_tEfNS_4arch4Sm80ELb0ELb0ELb1ELb1ELb0ELb1ELb1ELb1EEENS1_21CollectiveEpilogueFwdINS6_IJS8_S8_S9_EEENS6_IJNS7_ILi1EEESH_SH_EEESB_SD_Li256ELb1ELb1ELb1ELb0EEENS1_36VarlenDynamicPersistentTileSchedulerILi128ELi112ELi256ELi256ELb1ELb1ELb0ELb0ELb1ELb1EEEEEEEEEvNT_6ParamsE)
        /*004c*/ 	.short	0x0380
        /*004e*/ 	.short	0x0438


	//----- nvinfo : EIATTR_SW_WAR
	.align		4
.L_152:
        /*0050*/ 	.byte	0x04, 0x36
        /*0052*/ 	.short	(.L_154 - .L_153)
.L_153:
        /*0054*/ 	.word	0x00000008
.L_154:


//--------------------- .nv.info._ZN7cutlass13device_kernelIN5flash19enable_sm80_to_sm89INS1_16FlashAttnFwdSm80INS1_25CollectiveMainloopFwdSm80ILi4ELi1ELb0EN4cute5tupleIJNS5_1CILi128EEENS7_ILi48EEES8_EEELi128ENS_6half_tEfNS_4arch4Sm80ELb0ELb1ELb1ELb0ELb0ELb0ELb1ELb1EEENS1_21CollectiveEpilogueFwdINS6_IJS8_S8_S9_EEENS6_IJNS7_ILi1EEESH_SH_EEESB_SD_Li128ELb0ELb1ELb1ELb0EEENS1_19SingleTileSchedulerILb0ELb1ELb1ELi128EEEEEEEEEvNT_6ParamsE --------------------------
	.section	.nv.info._ZN7cutlass13device_kernelIN5flash19enable_sm80_to_sm89INS1_16FlashAttnFwdSm80INS1_25CollectiveMainloopFwdSm80ILi4ELi1ELb0EN4cute5tupleIJNS5_1CILi128EEENS7_ILi48EEES8_EEELi128ENS_6half_tEfNS_4arch4Sm80ELb0ELb1ELb1ELb0ELb0ELb0ELb1ELb1EEENS1_21CollectiveEpilogueFwdINS6_IJS8_S8_S9_EEENS6_IJNS7_ILi1EEESH_SH_EEESB_SD_Li128ELb0ELb1ELb1ELb0EEENS1_19SingleTileSchedulerILb0ELb1ELb1ELi128EEEEEEEEEvNT_6ParamsE,"",@"SHT_CUDA_INFO"
	.sectionflags	@""
	.align	4


	//----- nvinfo : EIATTR_CUDA_API_VERSION
	.align		4
        /*0000*/ 	.byte	0x04, 0x37
        /*0002*/ 	.short	(.L_156 - .L_155)
.L_155:
        /*0004*/ 	.word	0x00000082


	//----- nvinfo : EIATTR_KPARAM_INFO
	.align		4
.L_156:
        /*0008*/ 	.byte	0x04, 0x17
        /*000a*/ 	.short	(.L_158 - .L_157)
.L_157:
        /*000c*/ 	.word	0x00000000
        /*0010*/ 	.short	0x0000
        /*0012*/ 	.short	0x0000
        /*0014*/ 	.byte	0x00, 0xf0, 0x61, 0x10


	//----- nvinfo : EIATTR_SPARSE_MMA_MASK
	.align		4
.L_158:
        /*0018*/ 	.byte	0x03, 0x50
        /*001a*/ 	.short	0x0000


	//----- nvinfo : EIATTR_MAXREG_COUNT
	.align		4
        /*001c*/ 	.byte	0x03, 0x1b
        /*001e*/ 	.short	0x00ff


	//----- nvinfo : EIATTR_MERCURY_ISA_VERSION
	.align		4
        /*0020*/ 	.byte	0x03, 0x5f
        /*0022*/ 	.short	0x0101


	//----- nvinfo : EIATTR_VRC_CTA_INIT_COUNT
	.align		4
        /*0024*/ 	.byte	0x02, 0x4a
	.zero		1
	.zero		1


	//----- nvinfo : EIATTR_EXIT_INSTR_OFFSETS
	.align		4
        /*0028*/ 	.byte	0x04, 0x1c
        /*002a*/ 	.short	(.L_160 - .L_159)


	//   ....[0]....
.L_159:
        /*002c*/ 	.word	0x00000010


	//----- nvinfo : EIATTR_MAX_THREADS
	.align		4
.L_160:
        /*0030*/ 	.byte	0x04, 0x05
        /*0032*/ 	.short	(.L_162 - .L_161)
.L_161:
        /*0034*/ 	.word	0x00000080
        /*0038*/ 	.word	0x00000001
        /*003c*/ 	.word	0x00000001


	//----- nvinfo : EIATTR_CBANK_PARAM_SIZE
	.align		4
.L_162:
        /*0040*/ 	.byte	0x03, 0x19
        /*0042*/ 	.short	0x0418


	//----- nvinfo : EIATTR_PARAM_CBANK
	.align		4
        /*0044*/ 	.byte	0x04, 0x0a
        /*0046*/ 	.short	(.L_164 - .L_163)
	.align		4
.L_163:
        /*0048*/ 	.word	index@(.nv.constant0._ZN7cutlass13device_kernelIN5flash19enable_sm80_to_sm89INS1_16FlashAttnFwdSm80INS1_25CollectiveMainloopFwdSm80ILi4ELi1ELb0EN4cute5tupleIJNS5_1CILi128EEENS7_ILi48EEES8_EEELi128ENS_6half_tEfNS_4arch4Sm80ELb0ELb1ELb1ELb0ELb0ELb0ELb1ELb1EEENS1_21CollectiveEpilogueFwdINS6_IJS8_S8_S9_EEENS6_IJNS7_ILi1EEESH_SH_EEESB_SD_Li128ELb0ELb1ELb1ELb0EEENS1_19SingleTileSchedulerILb0ELb1ELb1ELi128EEEEEEEEEvNT_6ParamsE)
        /*004c*/ 	.short	0x0380
        /*004e*/ 	.short	0x0418


	//----- nvinfo : EIATTR_SW_WAR
	.align		4
.L_164:
        /*0050*/ 	.byte	0x04, 0x36
        /*0052*/ 	.short	(.L_166 - .L_165)
.L_165:
        /*0054*/ 	.word	0x00000008
.L_166:


//--------------------- .nv.info._ZN7cutlass13device_kernelIN5flash19enable_sm80_to_sm89INS1_16FlashAttnFwdSm80INS1_25CollectiveMainloopFwdSm80ILi8ELi1ELb1EN4cute5tupleIJNS5_1CILi128EEENS7_ILi96EEES8_EEELi128ENS_6half_tEfNS_4arch4Sm80ELb0ELb1ELb1ELb1ELb0ELb0ELb1ELb1EEENS1_21CollectiveEpilogueFwdINS6_IJS8_S8_S9_EEENS6_IJNS7_ILi1EEESH_SH_EEESB_SD_Li256ELb1ELb1ELb1ELb0EEENS1_36VarlenDynamicPersistentTileSchedulerILi128ELi96ELi256ELi256ELb1ELb1ELb0ELb1ELb0ELb1EEEEEEEEEvNT_6ParamsE --------------------------
	.section	.nv.info._ZN7cutlass13device_kernelIN5flash19enable_sm80_to_sm89INS1_16FlashAttnFwdSm80INS1_25CollectiveMainloopFwdSm80ILi8ELi1ELb1EN4cute5tupleIJNS5_1CILi128EEENS7_ILi96EEES8_EEELi128ENS_6half_tEfNS_4arch4Sm80ELb0ELb1ELb1ELb1ELb0ELb0ELb1ELb1EEENS1_21CollectiveEpilogueFwdINS6_IJS8_S8_S9_EEENS6_IJNS7_ILi1EEESH_SH_EEESB_SD_Li256ELb1ELb1ELb1ELb0EEENS1_36VarlenDynamicPersistentTileSchedulerILi128ELi96ELi256ELi256ELb1ELb1ELb0ELb1ELb0ELb1EEEEEEEEEvNT_6ParamsE,"",@"SHT_CUDA_INFO"
	.sectionflags	@""
	.align	4


	//----- nvinfo : EIATTR_CUDA_API_VERSION
	.align		4
        /*0000*/ 	.byte	0x04, 0x37
        /*0002*/ 	.short	(.L_168 - .L_167)
.L_167:
        /*0004*/ 	.word	0x00000082


	//----- nvinfo : EIATTR_KPARAM_INFO
	.align		4
.L_168:
        /*0008*/ 	.byte	0x04, 0x17
        /*000a*/ 	.short	(.L_170 - .L_169)
.L_169:
        /*000c*/ 	.word	0x00000000
        /*0010*/ 	.short	0x0000
        /*0012*/ 	.short	0x0000
        /*0014*/ 	.byte	0x00, 0xf0, 0xe1, 0x10


	//----- nvinfo : EIATTR_SPARSE_MMA_MASK
	.align		4
.L_170:
        /*0018*/ 	.byte	0x03, 0x50
        /*001a*/ 	.short	0x0000


	//----- nvinfo : EIATTR_MAXREG_COUNT
	.align		4
        /*001c*/ 	.byte	0x03, 0x1b
        /*001e*/ 	.short	0x00ff


	//----- nvinfo : EIATTR_MERCURY_ISA_VERSION
	.align		4
        /*0020*/ 	.byte	0x03, 0x5f
        /*0022*/ 	.short	0x0101


	//----- nvinfo : EIATTR_VRC_CTA_INIT_COUNT
	.align		4
        /*0024*/ 	.byte	0x02, 0x4a
	.zero		1
	.zero		1


	//----- nvinfo : EIATTR_EXIT_INSTR_OFFSETS
	.align		4
        /*0028*/ 	.byte	0x04, 0x1c
        /*002a*/ 	.short	(.L_172 - .L_171)


	//   ....[0]....
.L_171:
        /*002c*/ 	.word	0x00000010


	//----- nvinfo : EIATTR_MAX_THREADS
	.align		4
.L_172:
        /*0030*/ 	.byte	0x04, 0x05
        /*0032*/ 	.short	(.L_174 - .L_173)
.L_173:
        /*0034*/ 	.word	0x00000100
        /*0038*/ 	.word	0x00000001
        /*003c*/ 	.word	0x00000001


	//----- nvinfo : EIATTR_CBANK_PARAM_SIZE
	.align		4
.L_174:
        /*0040*/ 	.byte	0x03, 0x19
        /*0042*/ 	.short	0x0438


	//----- nvinfo : EIATTR_PARAM_CBANK
	.align		4
        /*0044*/ 	.byte	0x04, 0x0a
        /*0046*/ 	.short	(.L_176 - .L_175)
	.align		4
.L_175:
        /*0048*/ 	.word	index@(.nv.constant0._ZN7cutlass13device_kernelIN5flash19enable_sm80_to_sm89INS1_16FlashAttnFwdSm80INS1_25CollectiveMainloopFwdSm80ILi8ELi1ELb1EN4cute5tupleIJNS5_1CILi128EEENS7_ILi96EEES8_EEELi128ENS_6half_tEfNS_4arch4Sm80ELb0ELb1ELb1ELb1ELb0ELb0ELb1ELb1EEENS1_21CollectiveEpilogueFwdINS6_IJS8_S8_S9_EEENS6_IJNS7_ILi1EEESH_SH_EEESB_SD_Li256ELb1ELb1ELb1ELb0EEENS1_36VarlenDynamicPersistentTileSchedulerILi128ELi96ELi256ELi256ELb1ELb1ELb0ELb1ELb0ELb1EEEEEEEEEvNT_6ParamsE)
        /*004c*/ 	.short	0x0380
        /*004e*/ 	.short	0x0438


	//----- nvinfo : EIATTR_SW_WAR
	.align		4
.L_176:
        /*0050*/ 	.byte	0x04, 0x36
        /*0052*/ 	.short	(.L_178 - .L_177)
.L_177:
        /*0054*/ 	.word	0x00000008
.L_178:


//--------------------- .nv.info._ZN7cutlass13device_kernelIN5flash19enable_sm80_to_sm89INS1_16FlashAttnFwdSm80INS1_25CollectiveMainloopFwdSm80ILi8ELi1ELb1EN4cute5tupleIJNS5_1CILi128EEENS7_ILi96EEES8_EEELi128ENS_6half_tEfNS_4arch4Sm80ELb0ELb1ELb1ELb1ELb0ELb1ELb1ELb1EEENS1_21CollectiveEpilogueFwdINS6_IJS8_S8_S9_EEENS6_IJNS7_ILi1EEESH_SH_EEESB_SD_Li256ELb1ELb1ELb1ELb0EEENS1_36VarlenDynamicPersistentTileSchedulerILi128ELi96ELi256ELi256ELb1ELb1ELb0ELb1ELb0ELb1EEEEEEEEEvNT_6ParamsE --------------------------
	.section	.nv.info._ZN7cutlass13device_kernelIN5flash19enable_sm80_to_sm89INS1_16FlashAttnFwdSm80INS1_25CollectiveMainloopFwdSm80ILi8ELi1ELb1EN4cute5tupleIJNS5_1CILi128EEENS7_ILi96EEES8_EEELi128ENS_6half_tEfNS_4arch4Sm80ELb0ELb1ELb1ELb1ELb0ELb1ELb1ELb1EEENS1_21CollectiveEpilogueFwdINS6_IJS8_S8_S9_EEENS6_IJNS7_ILi1EEESH_SH_EEESB_SD_Li256ELb1ELb1ELb1ELb0EEENS1_36VarlenDynamicPersistentTileSchedulerILi128ELi96ELi256ELi256ELb1ELb1ELb0ELb1ELb0ELb1EEEEEEEEEvNT_6ParamsE,"",@"SHT_CUDA_INFO"
	.sectionflags	@""
	.align	4


	//----- nvinfo : EIATTR_CUDA_API_VERSION
	.align		4
        /*0000*/ 	.byte	0x04, 0x37
        /*0002*/ 	.short	(.L_180 - .L_179)
.L_179:
        /*0004*/ 	.word	0x00000082


	//----- nvinfo : EIATTR_KPARAM_INFO
	.align		4
.L_180:
        /*0008*/ 	.byte	0x04, 0x17
        /*000a*/ 	.short	(.L_182 - .L_181)
.L_181:
        /*000c*/ 	.word	0x00000000
        /*0010*/ 	.short	0x0000
        /*0012*/ 	.short	0x0000
        /*0014*/ 	.byte	0x00, 0xf0, 0xe1, 0x10


	//----- nvinfo : EIATTR_SPARSE_MMA_MASK
	.align		4
.L_182:
        /*0018*/ 	.byte	0x03, 0x50
        /*001a*/ 	.short	0x0000


	//----- nvinfo : EIATTR_MAXREG_COUNT
	.align		4
        /*001c*/ 	.byte	0x03, 0x1b
        /*001e*/ 	.short	0x00ff


	//----- nvinfo : EIATTR_MERCURY_ISA_VERSION
	.align		4
        /*0020*/ 	.byte	0x03, 0x5f
        /*0022*/ 	.short	0x0101


	//----- nvinfo : EIATTR_VRC_CTA_INIT_COUNT
	.align		4
        /*0024*/ 	.byte	0x02, 0x4a
	.zero		1
	.zero		1


	//----- nvinfo : EIATTR_EXIT_INSTR_OFFSETS
	.align		4
        /*0028*/ 	.byte	0x04, 0x1c
        /*002a*/ 	.short	(.L_184 - .L_183)


	//   ....[0]....
.L_183:
        /*002c*/ 	.word	0x00000010


	//----- nvinfo : EIATTR_MAX_THREADS
	.align		4
.L_184:
        /*0030*/ 	.byte	0x04, 0x05
        /*0032*/ 	.short	(.L_186 - .L_185)
.L_185:
        /*0034*/ 	.word	0x00000100
        /*0038*/ 	.word	0x00000001
        /*003c*/ 	.word	0x00000001


	//----- nvinfo : EIATTR_CBANK_PARAM_SIZE
	.align		4
.L_186:
        /*0040*/ 	.byte	0x03, 0x19
        /*0042*/ 	.short	0x0438


	//----- nvinfo : EIATTR_PARAM_CBANK
	.align		4
        /*0044*/ 	.byte	0x04, 0x0a
        /*0046*/ 	.short	(.L_188 - .L_187)
	.align		4
.L_187:
        /*0048*/ 	.word	index@(.nv.constant0._ZN7cutlass13device_kernelIN5flash19enable_sm80_to_sm89INS1_16FlashAttnFwdSm80INS1_25CollectiveMainloopFwdSm80ILi8ELi1ELb1EN4cute5tupleIJNS5_1CILi128EEENS7_ILi96EEES8_EEELi128ENS_6half_tEfNS_4arch4Sm80ELb0ELb1ELb1ELb1ELb0ELb1ELb1ELb1EEENS1_21CollectiveEpilogueFwdINS6_IJS8_S8_S9_EEENS6_IJNS7_ILi1EEESH_SH_EEESB_SD_Li256ELb1ELb1ELb1ELb0EEENS1_36VarlenDynamicPersistentTileSchedulerILi128ELi96ELi256ELi256ELb1ELb1ELb0ELb1ELb0ELb1EEEEEEEEEvNT_6ParamsE)
        /*004c*/ 	.short	0x0380
        /*004e*/ 	.short	0x0438


	//----- nvinfo : EIATTR_SW_WAR
	.align		4
.L_188:
        /*0050*/ 	.byte	0x04, 0x36
        /*0052*/ 	.short	(.L_190 - .L_189)
.L_189:
        /*0054*/ 	.word	0x00000008
.L_190:


//--------------------- .nv.info._ZN7cutlass13device_kernelIN5flash19enable_sm80_to_sm89INS1_16FlashAttnFwdSm80INS1_25CollectiveMainloopFwdSm80ILi4ELi1ELb0EN4cute5tupleIJNS5_1CILi128EEENS7_ILi64EEES8_EEELi128ENS_6half_tEfNS_4arch4Sm80ELb1ELb0ELb1ELb0ELb0ELb0ELb1ELb1EEENS1_21CollectiveEpilogueFwdINS6_IJS8_S8_S9_EEENS6_IJNS7_ILi1EEESH_SH_EEESB_SD_Li128ELb0ELb1ELb1ELb0EEENS1_30DynamicPersistentTileSchedulerILi128ELi128ELb1ELb1ELb0EEEEEEEEEvNT_6ParamsE --------------------------
	.section	.nv.info._ZN7cutlass13device_kernelIN5flash19enable_sm80_to_sm89INS1_16FlashAttnFwdSm80INS1_25CollectiveMainloopFwdSm80ILi4ELi1ELb0EN4cute5tupleIJNS5_1CILi128EEENS7_ILi64EEES8_EEELi128ENS_6half_tEfNS_4arch4Sm80ELb1ELb0ELb1ELb0ELb0ELb0ELb1ELb1EEENS1_21CollectiveEpilogueFwdINS6_IJS8_S8_S9_EEENS6_IJNS7_ILi1EEESH_SH_EEESB_SD_Li128ELb0ELb1ELb1ELb0EEENS1_30DynamicPersistentTileSchedulerILi128ELi128ELb1ELb1ELb0EEEEEEEEEvNT_6ParamsE,"",@"SHT_CUDA_INFO"
	.sectionflags	@""
	.align	4


	//----- nvinfo : EIATTR_CUDA_API_VERSION
	.align		4
        /*0000*/ 	.byte	0x04, 0x37
        /*0002*/ 	.short	(.L_192 - .L_191)
.L_191:
        /*0004*/ 	.word	0x00000082


	//----- nvinfo : EIATTR_KPARAM_INFO
	.align		4
.L_192:
        /*0008*/ 	.byte	0x04, 0x17
        /*000a*/ 	.short	(.L_194 - .L_193)
.L_193:
        /*000c*/ 	.word	0x00000000
        /*0010*/ 	.short	0x0000
        /*0012*/ 	.short	0x0000
        /*0014*/ 	.byte	0x00, 0xf0, 0xa1, 0x10


	//----- nvinfo : EIATTR_SPARSE_MMA_MASK
	.align		4
.L_194:
        /*0018*/ 	.byte	0x03, 0x50
        /*001a*/ 	.short	0x0000


	//----- nvinfo : EIATTR_MAXREG_COUNT
	.align		4
        /*001c*/ 	.byte	0x03, 0x1b
        /*001e*/ 	.short	0x00ff


	//----- nvinfo : EIATTR_MERCURY_ISA_VERSION
	.align		4
        /*0020*/ 	.byte	0x03, 0x5f
        /*0022*/ 	.short	0x0101


	//----- nvinfo : EIATTR_VRC_CTA_INIT_COUNT
	.align		4
        /*0024*/ 	.byte	0x02, 0x4a
	.zero		1
	.zero		1


	//----- nvinfo : EIATTR_EXIT_INSTR_OFFSETS
	.align		4
        /*0028*/ 	.byte	0x04, 0x1c
        /*002a*/ 	.short	(.L_196 - .L_195)


	//   ....[0]....
.L_195:
        /*002c*/ 	.word	0x00000010


	//----- nvinfo : EIATTR_MAX_THREADS
	.align		4
.L_196:
        /*0030*/ 	.byte	0x04, 0x05
        /*0032*/ 	.short	(.L_198 - .L_197)
.L_197:
        /*0034*/ 	.word	0x00000080
        /*0038*/ 	.word	0x00000001
        /*003c*/ 	.word	0x00000001


	//----- nvinfo : EIATTR_CBANK_PARAM_SIZE
	.align		4
.L_198:
        /*0040*/ 	.byte	0x03, 0x19
        /*0042*/ 	.short	0x0428


	//----- nvinfo : EIATTR_PARAM_CBANK
	.align		4
        /*0044*/ 	.byte	0x04, 0x0a
        /*0046*/ 	.short	(.L_200 - .L_199)
	.align		4
.L_199:
        /*0048*/ 	.word	index@(.nv.constant0._ZN7cutlass13device_kernelIN5flash19enable_sm80_to_sm89INS1_16FlashAttnFwdSm80INS1_25CollectiveMainloopFwdSm80ILi4ELi1ELb0EN4cute5tupleIJNS5_1CILi128EEENS7_ILi64EEES8_EEELi128ENS_6half_tEfNS_4arch4Sm80ELb1ELb0ELb1ELb0ELb0ELb0ELb1ELb1EEENS1_21CollectiveEpilogueFwdINS6_IJS8_S8_S9_EEENS6_IJNS7_ILi1EEESH_SH_EEESB_SD_Li128ELb0ELb1ELb1ELb0EEENS1_30DynamicPersistentTileSchedulerILi128ELi128ELb1ELb1ELb0EEEEEEEEEvNT_6ParamsE)
        /*004c*/ 	.short	0x0380
        /*004e*/ 	.short	0x0428


	//----- nvinfo : EIATTR_SW_WAR
	.align		4
.L_200:
        /*0050*/ 	.byte	0x04, 0x36
        /*0052*/ 	.short	(.L_202 - .L_201)
.L_201:
        /*0054*/ 	.word	0x00000008
.L_202:


//--------------------- .nv.info._ZN7cutlass13device_kernelIN5flash19enable_sm80_to_sm89INS1_16FlashAttnFwdSm80INS1_25CollectiveMainloopFwdSm80ILi8ELi1ELb1EN4cute5tupleIJNS5_1CILi128EEENS7_ILi112EEES8_EEELi128ENS_6half_tEfNS_4arch4Sm80ELb1ELb0ELb1ELb1ELb0ELb0ELb1ELb1EEENS1_21CollectiveEpilogueFwdINS6_IJS8_S8_S9_EEENS6_IJNS7_ILi1EEESH_SH_EEESB_SD_Li256ELb1ELb1ELb1ELb0EEENS1_36VarlenDynamicPersistentTileSchedulerILi128ELi112ELi256ELi256ELb1ELb1ELb0ELb1ELb1ELb1EEEEEEEEEvNT_6ParamsE --------------------------
	.section	.nv.info._ZN7cutlass13device_kernelIN5flash19enable_sm80_to_sm89INS1_16FlashAttnFwdSm80INS1_25CollectiveMainloopFwdSm80ILi8ELi1ELb1EN4cute5tupleIJNS5_1CILi128EEENS7_ILi112EEES8_EEELi128ENS_6half_tEfNS_4arch4Sm80ELb1ELb0ELb1ELb1ELb0ELb0ELb1ELb1EEENS1_21CollectiveEpilogueFwdINS6_IJS8_S8_S9_EEENS6_IJNS7_ILi1EEESH_SH_EEESB_SD_Li256ELb1ELb1ELb1ELb0EEENS1_36VarlenDynamicPersistentTileSchedulerILi128ELi112ELi256ELi256ELb1ELb1ELb0ELb1ELb1ELb1EEEEEEEEEvNT_6ParamsE,"",@"SHT_CUDA_INFO"
	.sectionflags	@""
	.align	4


	//----- nvinfo : EIATTR_CUDA_API_VERSION
	.align		4
        /*0000*/ 	.byte	0x04, 0x37
        /*0002*/ 	.short	(.L_204 - .L_203)
.L_203:
        /*0004*/ 	.word	0x00000082


	//----- nvinfo : EIATTR_KPARAM_INFO
	.align		4
.L_204:
        /*0008*/ 	.byte	0x04, 0x17
        /*000a*/ 	.short	(.L_206 - .L_205)
.L_205:
        /*000c*/ 	.word	0x00000000
        /*0010*/ 	.short	0x0000
        /*0012*/ 	.short	0x0000
        /*0014*/ 	.byte	0x00, 0xf0, 0xe1, 0x10


	//----- nvinfo : EIATTR_SPARSE_MMA_MASK
	.align		4
.L_206:
        /*0018*/ 	.byte	0x03, 0x50
        /*001a*/ 	.short	0x0000


	//----- nvinfo : EIATTR_MAXREG_COUNT
	.align		4
        /*001c*/ 	.byte	0x03, 0x1b
        /*001e*/ 	.short	0x00ff


	//----- nvinfo : EIATTR_MERCURY_ISA_VERSION
	.align		4
        /*0020*/ 	.byte	0x03, 0x5f
        /*0022*/ 	.short	0x0101


	//----- nvinfo : EIATTR_VRC_CTA_INIT_COUNT
	.align		4
        /*0024*/ 	.byte	0x02, 0x4a
	.zero		1
	.zero		1


	//----- nvinfo : EIATTR_EXIT_INSTR_OFFSETS
	.align		4
        /*0028*/ 	.byte	0x04, 0x1c
        /*002a*/ 	.short	(.L_208 - .L_207)


	//   ....[0]....
.L_207:
        /*002c*/ 	.word	0x00000010


	//----- nvinfo : EIATTR_MAX_THREADS
	.align		4
.L_208:
        /*0030*/ 	.byte	0x04, 0x05
        /*0032*/ 	.short	(.L_210 - .L_209)
.L_209:
        /*0034*/ 	.word	0x00000100
        /*0038*/ 	.word	0x00000001
        /*003c*/ 	.word	0x00000001


	//----- nvinfo : EIATTR_CBANK_PARAM_SIZE
	.align		4
.L_210:
        /*0040*/ 	.byte	0x03, 0x19
        /*0042*/ 	.short	0x0438


	//----- nvinfo : EIATTR_PARAM_CBANK
	.align		4
        /*0044*/ 	.byte	0x04, 0x0a
        /*0046*/ 	.short	(.L_212 - .L_211)
	.align		4
.L_211:
        /*0048*/ 	.word	index@(.nv.constant0._ZN7cutlass13device_kernelIN5flash19enable_sm80_to_sm89INS1_16FlashAttnFwdSm80INS1_25CollectiveMainloopFwdSm80ILi8ELi1ELb1EN4cute5tupleIJNS5_1CILi128EEENS7_ILi112EEES8_EEELi128ENS_6half_tEfNS_4arch4Sm80ELb1ELb0ELb1ELb1ELb0ELb0ELb1ELb1EEENS1_21CollectiveEpilogueFwdINS6_IJS8_S8_S9_EEENS6_IJNS7_ILi1EEESH_SH_EEESB_SD_Li256ELb1ELb1ELb1ELb0EEENS1_36VarlenDynamicPersistentTileSchedulerILi128ELi112ELi256ELi256ELb1ELb1ELb0ELb1ELb1ELb1EEEEEEEEEvNT_6ParamsE)
        /*004c*/ 	.short	0x0380
        /*004e*/ 	.short	0x0438


	//----- nvinfo : EIATTR_SW_WAR
	.align		4
.L_212:
        /*0050*/ 	.byte	0x04, 0x36
        /*0052*/ 	.short	(.L_214 - .L_213)
.L_213:
        /*0054*/ 	.word	0x00000008
.L_214:


//--------------------- .nv.info._ZN7cutlass13device_kernelIN5flash19enable_sm80_to_sm89INS1_16FlashAttnFwdSm80INS1_25CollectiveMainloopFwdSm80ILi8ELi1ELb1EN4cute5tupleIJNS5_1CILi128EEENS7_ILi112EEES8_EEELi128ENS_6half_tEfNS_4arch4Sm80ELb1ELb0ELb1ELb1ELb0ELb1ELb1ELb1EEENS1_21CollectiveEpilogueFwdINS6_IJS8_S8_S9_EEENS6_IJNS7_ILi1EEESH_SH_EEESB_SD_Li256ELb1ELb1ELb1ELb0EEENS1_36VarlenDynamicPersistentTileSchedulerILi128ELi112ELi256ELi256ELb1ELb1ELb0ELb1ELb1ELb1EEEEEEEEEvNT_6ParamsE --------------------------
	.section	.nv.info._ZN7cutlass13device_kernelIN5flash19enable_sm80_to_sm89INS1_16FlashAttnFwdSm80INS1_25CollectiveMainloopFwdSm80ILi8ELi1ELb1EN4cute5tupleIJNS5_1CILi128EEENS7_ILi112EEES8_EEELi128ENS_6half_tEfNS_4arch4Sm80ELb1ELb0ELb1ELb1ELb0ELb1ELb1ELb1EEENS1_21CollectiveEpilogueFwdINS6_IJS8_S8_S9_EEENS6_IJNS7_ILi1EEESH_SH_EEESB_SD_Li256ELb1ELb1ELb1ELb0EEENS1_36VarlenDynamicPersistentTileSchedulerILi128ELi112ELi256ELi256ELb1ELb1ELb0ELb1ELb1ELb1EEEEEEEEEvNT_6ParamsE,"",@"SHT_CUDA_INFO"
	.sectionflags	@""
	.align	4


	//----- nvinfo : EIATTR_CUDA_API_VERSION
	.align		4
        /*0000*/ 	.byte	0x04, 0x37
        /*0002*/ 	.short	(.L_216 - .L_215)
.L_215:
        /*0004*/ 	.word	0x00000082


	//----- nvinfo : EIATTR_KPARAM_INFO
	.align		4
.L_216:
        /*0008*/ 	.byte	0x04, 0x17
        /*000a*/ 	.short	(.L_218 - .L_217)
.L_217:
        /*000c*/ 	.word	0x00000000
        /*0010*/ 	.short	0x0000
        /*0012*/ 	.short	0x0000
        /*0014*/ 	.byte	0x00, 0xf0, 0xe1, 0x10


	//----- nvinfo : EIATTR_SPARSE_MMA_MASK
	.align		4
.L_218:
        /*0018*/ 	.byte	0x03, 0x50
        /*001a*/ 	.short	0x0000


	//----- nvinfo : EIATTR_MAXREG_COUNT
	.align		4
        /*001c*/ 	.byte	0x03, 0x1b
        /*001e*/ 	.short	0x00ff


	//----- nvinfo : EIATTR_MERCURY_ISA_VERSION
	.align		4
        /*0020*/ 	.byte	0x03, 0x5f
        /*0022*/ 	.short	0x0101


	//----- nvinfo : EIATTR_VRC_CTA_INIT_COUNT
	.align		4
        /*0024*/ 	.byte	0x02, 0x4a
	.zero		1
	.zero		1


	//----- nvinfo : EIATTR_EXIT_INSTR_OFFSETS
	.align		4
        /*0028*/ 	.byte	0x04, 0x1c
        /*002a*/ 	.short	(.L_220 - .L_219)


	//   ....[0]....
.L_219:
        /*002c*/ 	.word	0x00000010


	//----- nvinfo : EIATTR_MAX_THREADS
	.align		4
.L_220:
        /*0030*/ 	.byte	0x04, 0x05
        /*0032*/ 	.short	(.L_222 - .L_221)
.L_221:
        /*0034*/ 	.word	0x00000100
        /*0038*/ 	.word	0x00000001
        /*003c*/ 	.word	0x00000001


	//----- nvinfo : EIATTR_CBANK_PARAM_SIZE
	.align		4
.L_222:
        /*0040*/ 	.byte	0x03, 0x19
        /*0042*/ 	.short	0x0438


	//----- nvinfo : EIATTR_PARAM_CBANK
	.align		4
        /*0044*/ 	.byte	0x04, 0x0a
        /*0046*/ 	.short	(.L_224 - .L_223)
	.align		4
.L_223:
        /*0048*/ 	.word	index@(.nv.constant0._ZN7cutlass13device_kernelIN5flash19enable_sm80_to_sm89INS1_16FlashAttnFwdSm80INS1_25CollectiveMainloopFwdSm80ILi8ELi1ELb1EN4cute5tupleIJNS5_1CILi128EEENS7_ILi112EEES8_EEELi128ENS_6half_tEfNS_4arch4Sm80ELb1ELb0ELb1ELb1ELb0ELb1ELb1ELb1EEENS1_21CollectiveEpilogueFwdINS6_IJS8_S8_S9_EEENS6_IJNS7_ILi1EEESH_SH_EEESB_SD_Li256ELb1ELb1ELb1ELb0EEENS1_36VarlenDynamicPersistentTileSchedulerILi128ELi112ELi256ELi256ELb1ELb1ELb0ELb1ELb1ELb1EEEEEEEEEvNT_6ParamsE)
        /*004c*/ 	.short	0x0380
        /*004e*/ 	.short	0x0438


	//----- nvinfo : EIATTR_SW_WAR
	.align		4
.L_224:
        /*0050*/ 	.byte	0x04, 0x36
        /*0052*/ 	.short	(.L_226 - .L_225)
.L_225:
        /*0054*/ 	.word	0x00000008
.L_226:


//--------------------- .nv.callgraph             --------------------------
	.section	.nv.callgraph,"",@"SHT_CUDA_CALLGRAPH"
	.align	4
	.sectionentsize	8
	.align		4
        /*0000*/ 	.word	0x00000000
	.align		4
        /*0004*/ 	.word	0xffffffff
	.align		4
        /*0008*/ 	.word	0x00000000
	.align		4
        /*000c*/ 	.word	0xfffffffe
	.align		4
        /*0010*/ 	.word	0x00000000
	.align		4
        /*0014*/ 	.word	0xfffffffd
	.align		4
        /*0018*/ 	.word	0x00000000
	.align		4
        /*001c*/ 	.word	0xfffffffc


//--------------------- .nv.constant4             --------------------------
	.section	.nv.constant4,"a",@progbits
	.align	8
	.align		8
.nv.constant4:
        /*0000*/ 	.dword	_ZN80_INTERNAL_280a4de0_44_flash_fwd_hdim128_fp16_split_softcap_sm80_cu_ee213261_34344cuda3std3__45__cpo5beginE
	.align		8
        /*0008*/ 	.dword	_ZN80_INTERNAL_280a4de0_44_flash_fwd_hdim128_fp16_split_softcap_sm80_cu_ee213261_34344cuda3std3__45__cpo3endE
	.align		8
        /*0010*/ 	.dword	_ZN80_INTERNAL_280a4de0_44_flash_fwd_hdim128_fp16_split_softcap_sm80_cu_ee213261_34344cuda3std3__45__cpo6cbeginE
	.align		8
        /*0018*/ 	.dword	_ZN80_INTERNAL_280a4de0_44_flash_fwd_hdim128_fp16_split_softcap_sm80_cu_ee213261_34344cuda3std3__45__cpo4cendE
	.align		8
        /*0020*/ 	.dword	_ZN80_INTERNAL_280a4de0_44_flash_fwd_hdim128_fp16_split_softcap_sm80_cu_ee213261_34344cuda3std3__482_GLOBAL__N__280a4de0_44_flash_fwd_hdim128_fp16_split_softcap_sm80_cu_ee213261_34346ignoreE
	.align		8
        /*0028*/ 	.dword	_ZN80_INTERNAL_280a4de0_44_flash_fwd_hdim128_fp16_split_softcap_sm80_cu_ee213261_34344cuda3std3__419piecewise_constructE
	.align		8
        /*0030*/ 	.dword	_ZN80_INTERNAL_280a4de0_44_flash_fwd_hdim128_fp16_split_softcap_sm80_cu_ee213261_34344cuda3std3__48in_placeE
	.align		8
        /*0038*/ 	.dword	_ZN80_INTERNAL_280a4de0_44_flash_fwd_hdim128_fp16_split_softcap_sm80_cu_ee213261_34344cuda3std6ranges3__45__cpo4swapE
	.align		8
        /*0040*/ 	.dword	_ZN80_INTERNAL_280a4de0_44_flash_fwd_hdim128_fp16_split_softcap_sm80_cu_ee213261_34344cuda3std6ranges3__45__cpo9iter_moveE
	.align		8
        /*0048*/ 	.dword	_ZN80_INTERNAL_280a4de0_44_flash_fwd_hdim128_fp16_split_softcap_sm80_cu_ee213261_34344cute7productE
	.align		8
        /*0050*/ 	.dword	_ZN80_INTERNAL_280a4de0_44_flash_fwd_hdim128_fp16_split_softcap_sm80_cu_ee213261_34344cute1_E


//--------------------- .text._ZN7cutlass13device_kernelIN5flash19enable_sm80_to_sm89INS1_16FlashAttnFwdSm80INS1_25CollectiveMainloopFwdSm80ILi8ELi1ELb1EN4cute5tupleIJNS5_1CILi128EEES8_S8_EEELi128ENS_6half_tEfNS_4arch4Sm80ELb0ELb0ELb1ELb0ELb0ELb0ELb1ELb1EEENS1_21CollectiveEpilogueFwdIS9_NS6_IJNS7_ILi1EEESF_SF_EEESA_SC_Li256ELb0ELb1ELb1ELb0EEENS1_19SingleTileSchedulerILb0ELb1ELb1ELi128EEEEEEEEEvNT_6ParamsE --------------------------
	.section	.text._ZN7cutlass13device_kernelIN5flash19enable_sm80_to_sm89INS1_16FlashAttnFwdSm80INS1_25CollectiveMainloopFwdSm80ILi8ELi1ELb1EN4cute5tupleIJNS5_1CILi128EEES8_S8_EEELi128ENS_6half_tEfNS_4arch4Sm80ELb0ELb0ELb1ELb0ELb0ELb0ELb1ELb1EEENS1_21CollectiveEpilogueFwdIS9_NS6_IJNS7_ILi1EEESF_SF_EEESA_SC_Li256ELb0ELb1ELb1ELb0EEENS1_19SingleTileSchedulerILb0ELb1ELb1ELi128EEEEEEEEEvNT_6ParamsE,"ax",@progbits
	.align	128
.text._ZN7cutlass13device_kernelIN5flash19enable_sm80_to_sm89INS1_16FlashAttnFwdSm80INS1_25CollectiveMainloopFwdSm80ILi8ELi1ELb1EN4cute5tupleIJNS5_1CILi128EEES8_S8_EEELi128ENS_6half_tEfNS_4arch4Sm80ELb0ELb0ELb1ELb0ELb0ELb0ELb1ELb1EEENS1_21CollectiveEpilogueFwdIS9_NS6_IJNS7_ILi1EEESF_SF_EEESA_SC_Li256ELb0ELb1ELb1ELb0EEENS1_19SingleTileSchedulerILb0ELb1ELb1ELi128EEEEEEEEEvNT_6ParamsE:
        .type           _ZN7cutlass13device_kernelIN5flash19enable_sm80_to_sm89INS1_16FlashAttnFwdSm80INS1_25CollectiveMainloopFwdSm80ILi8ELi1ELb1EN4cute5tupleIJNS5_1CILi128EEES8_S8_EEELi128ENS_6half_tEfNS_4arch4Sm80ELb0ELb0ELb1ELb0ELb0ELb0ELb1ELb1EEENS1_21CollectiveEpilogueFwdIS9_NS6_IJNS7_ILi1EEESF_SF_EEESA_SC_Li256ELb0ELb1ELb1ELb0EEENS1_19SingleTileSchedulerILb0ELb1ELb1ELi128EEEEEEEEEvNT_6ParamsE,@function
        .size           _ZN7cutlass13device_kernelIN5flash19enable_sm80_to_sm89INS1_16FlashAttnFwdSm80INS1_25CollectiveMainloopFwdSm80ILi8ELi1ELb1EN4cute5tupleIJNS5_1CILi128EEES8_S8_EEELi128ENS_6half_tEfNS_4arch4Sm80ELb0ELb0ELb1ELb0ELb0ELb0ELb1ELb1EEENS1_21CollectiveEpilogueFwdIS9_NS6_IJNS7_ILi1EEESF_SF_EEESA_SC_Li256ELb0ELb1ELb1ELb0EEENS1_19SingleTileSchedulerILb0ELb1ELb1ELi128EEEEEEEEEvNT_6ParamsE,(.L_x_12 - _ZN7cutlass13device_kernelIN5flash19enable_sm80_to_sm89INS1_16FlashAttnFwdSm80INS1_25CollectiveMainloopFwdSm80ILi8ELi1ELb1EN4cute5tupleIJNS5_1CILi128EEES8_S8_EEELi128ENS_6half_tEfNS_4arch4Sm80ELb0ELb0ELb1ELb0ELb0ELb0ELb1ELb1EEENS1_21CollectiveEpilogueFwdIS9_NS6_IJNS7_ILi1EEESF_SF_EEESA_SC_Li256ELb0ELb1ELb1ELb0EEENS1_19SingleTileSchedulerILb0ELb1ELb1ELi128EEEEEEEEEvNT_6ParamsE)
        .other          _ZN7cutlass13device_kernelIN5flash19enable_sm80_to_sm89INS1_16FlashAttnFwdSm80INS1_25CollectiveMainloopFwdSm80ILi8ELi1ELb1EN4cute5tupleIJNS5_1CILi128EEES8_S8_EEELi128ENS_6half_tEfNS_4arch4Sm80ELb0ELb0ELb1ELb0ELb0ELb0ELb1ELb1EEENS1_21CollectiveEpilogueFwdIS9_NS6_IJNS7_ILi1EEESF_SF_EEESA_SC_Li256ELb0ELb1ELb1ELb0EEENS1_19SingleTileSchedulerILb0ELb1ELb1ELi128EEEEEEEEEvNT_6ParamsE,@"STO_CUDA_ENTRY STV_DEFAULT"
_ZN7cutlass13device_kernelIN5flash19enable_sm80_to_sm89INS1_16FlashAttnFwdSm80INS1_25CollectiveMainloopFwdSm80ILi8ELi1ELb1EN4cute5tupleIJNS5_1CILi128EEES8_S8_EEELi128ENS_6half_tEfNS_4arch4Sm80ELb0ELb0ELb1ELb0ELb0ELb0ELb1ELb1EEENS1_21CollectiveEpilogueFwdIS9_NS6_IJNS7_ILi1EEESF_SF_EEESA_SC_Li256ELb0ELb1ELb1ELb0EEENS1_19SingleTileSchedulerILb0ELb1ELb1ELi128EEEEEEEEEvNT_6ParamsE:
[----:B------:R-:W-:Y:S01]  /*0000*/  LDC R1, c[0x0][0x37c] ;  /* 0x0000df00ff017b82 */ /* 0x000fe20000000800 */
[----:B------:R-:W-:Y:S05]  /*0010*/  EXIT ;  /* 0x000000000000794d */ /* 0x000fea0003800000 */
.L_x_0:
[----:B------:R-:W-:-:S00]  /*0020*/  BRA `(.L_x_0) ;  /* 0xfffffffc00fc7947 */ /* 0x000fc0000383ffff */
[----:B------:R-:W-:-:S00]  /*0030*/  NOP ;  /* 0x0000000000007918 */ /* 0x000fc00000000000 */
        /* <DEDUP_REMOVED lines=12> */
.L_x_12:


//--------------------- .text._ZN7cutlass13device_kernelIN5flash19enable_sm80_to_sm89INS1_16FlashAttnFwdSm80INS1_25CollectiveMainloopFwdSm80ILi8ELi1ELb1EN4cute5tupleIJNS5_1CILi128EEENS7_ILi96EEES8_EEELi128ENS_6half_tEfNS_4arch4Sm80ELb0ELb1ELb1ELb0ELb0ELb0ELb1ELb1EEENS1_21CollectiveEpilogueFwdINS6_IJS8_S8_S9_EEENS6_IJNS7_ILi1EEESH_SH_EEESB_SD_Li256ELb0ELb1ELb1ELb0EEENS1_19SingleTileSchedulerILb0ELb1ELb1ELi128EEEEEEEEEvNT_6ParamsE --------------------------
	.section	.text._ZN7cutlass13device_kernelIN5flash19enable_sm80_to_sm89INS1_16FlashAttnFwdSm80INS1_25CollectiveMainloopFwdSm80ILi8ELi1ELb1EN4cute5tupleIJNS5_1CILi128EEENS7_ILi96EEES8_EEELi128ENS_6half_tEfNS_4arch4Sm80ELb0ELb1ELb1ELb0ELb0ELb0ELb1ELb1EEENS1_21CollectiveEpilogueFwdINS6_IJS8_S8_S9_EEENS6_IJNS7_ILi1EEESH_SH_EEESB_SD_Li256ELb0ELb1ELb1ELb0EEENS1_19SingleTileSchedulerILb0ELb1ELb1ELi128EEEEEEEEEvNT_6ParamsE,"ax",@progbits
	.align	128
.text._ZN7cutlass13device_kernelIN5flash19enable_sm80_to_sm89INS1_16FlashAttnFwdSm80INS1_25CollectiveMainloopFwdSm80ILi8ELi1ELb1EN4cute5tupleIJNS5_1CILi128EEENS7_ILi96EEES8_EEELi128ENS_6half_tEfNS_4arch4Sm80ELb0ELb1ELb1ELb0ELb0ELb0ELb1ELb1EEENS1_21CollectiveEpilogueFwdINS6_IJS8_S8_S9_EEENS6_IJNS7_ILi1EEESH_SH_EEESB_SD_Li256ELb0ELb1ELb1ELb0EEENS1_19SingleTileSchedulerILb0ELb1ELb1ELi128EEEEEEEEEvNT_6ParamsE:
        .type           _ZN7cutlass13device_kernelIN5flash19enable_sm80_to_sm89INS1_16FlashAttnFwdSm80INS1_25CollectiveMainloopFwdSm80ILi8ELi1ELb1EN4cute5tupleIJNS5_1CILi128EEENS7_ILi96EEES8_EEELi128ENS_6half_tEfNS_4arch4Sm80ELb0ELb1ELb1ELb0ELb0ELb0ELb1ELb1EEENS1_21CollectiveEpilogueFwdINS6_IJS8_S8_S9_EEENS6_IJNS7_ILi1EEESH_SH_EEESB_SD_Li256ELb0ELb1ELb1ELb0EEENS1_19SingleTileSchedulerILb0ELb1ELb1ELi128EEEEEEEEEvNT_6ParamsE,@function
        .size           _ZN7cutlass13device_kernelIN5flash19enable_sm80_to_sm89INS1_16FlashAttnFwdSm80INS1_25CollectiveMainloopFwdSm80ILi8ELi1ELb1EN4cute5tupleIJNS5_1CILi128EEENS7_ILi96EEES8_EEELi128ENS_6half_tEfNS_4arch4Sm80ELb0ELb1ELb1ELb0ELb0ELb0ELb1ELb1EEENS1_21CollectiveEpilogueFwdINS6_IJS8_S8_S9_EEENS6_IJNS7_ILi1EEESH_SH_EEESB_SD_Li256ELb0ELb1ELb1ELb0EEENS1_19SingleTileSchedulerILb0ELb1ELb1ELi128EEEEEEEEEvNT_6ParamsE,(.L_x_13 - _ZN7cutlass13device_kernelIN5flash19enable_sm80_to_sm89INS1_16FlashAttnFwdSm80INS1_25CollectiveMainloopFwdSm80ILi8ELi1ELb1EN4cute5tupleIJNS5_1CILi128EEENS7_ILi96EEES8_EEELi128ENS_6half_tEfNS_4arch4Sm80ELb0ELb1ELb1ELb0ELb0ELb0ELb1ELb1EEENS1_21CollectiveEpilogueFwdINS6_IJS8_S8_S9_EEENS6_IJNS7_ILi1EEESH_SH_EEESB_SD_Li256ELb0ELb1ELb1ELb0EEENS1_19SingleTileSchedulerILb0ELb1ELb1ELi128EEEEEEEEEvNT_6ParamsE)
        .other          _ZN7cutlass13device_kernelIN5flash19enable_sm80_to_sm89INS1_16FlashAttnFwdSm80INS1_25CollectiveMainloopFwdSm80ILi8ELi1ELb1EN4cute5tupleIJNS5_1CILi128EEENS7_ILi96EEES8_EEELi128ENS_6half_tEfNS_4arch4Sm80ELb0ELb1ELb1ELb0ELb0ELb0ELb1ELb1EEENS1_21CollectiveEpilogueFwdINS6_IJS8_S8_S9_EEENS6_IJNS7_ILi1EEESH_SH_EEESB_SD_Li256ELb0ELb1ELb1ELb0EEENS1_19SingleTileSchedulerILb0ELb1ELb1ELi128EEEEEEEEEvNT_6ParamsE,@"STO_CUDA_ENTRY STV_DEFAULT"
_ZN7cutlass13device_kernelIN5flash19enable_sm80_to_sm89INS1_16FlashAttnFwdSm80INS1_25CollectiveMainloopFwdSm80ILi8ELi1ELb1EN4cute5tupleIJNS5_1CILi128EEENS7_ILi96EEES8_EEELi128ENS_6half_tEfNS_4arch4Sm80ELb0ELb1ELb1ELb0ELb0ELb0ELb1ELb1EEENS1_21CollectiveEpilogueFwdINS6_IJS8_S8_S9_EEENS6_IJNS7_ILi1EEESH_SH_EEESB_SD_Li256ELb0ELb1ELb1ELb0EEENS1_19SingleTileSchedulerILb0ELb1ELb1ELi128EEEEEEEEEvNT_6ParamsE:
[----:B------:R-:W-:Y:S01]  /*0000*/  LDC R1, c[0x0][0x37c] ;  /* 0x0000df00ff017b82 */ /* 0x000fe20000000800 */
[----:B------:R-:W-:Y:S05]  /*0010*/  EXIT ;  /* 0x000000000000794d */ /* 0x000fea0003800000 */
.L_x_1:
        /* <DEDUP_REMOVED lines=14> */
.L_x_13:


//--------------------- .text._ZN7cutlass13device_kernelIN5flash19enable_sm80_to_sm89INS1_16FlashAttnFwdSm80INS1_25CollectiveMainloopFwdSm80ILi8ELi1ELb1EN4cute5tupleIJNS5_1CILi128EEES8_S8_EEELi128ENS_6half_tEfNS_4arch4Sm80ELb1ELb0ELb1ELb0ELb0ELb0ELb1ELb1EEENS1_21CollectiveEpilogueFwdIS9_NS6_IJNS7_ILi1EEESF_SF_EEESA_SC_Li256ELb0ELb1ELb1ELb0EEENS1_30DynamicPersistentTileSchedulerILi256ELi256ELb1ELb1ELb0EEEEEEEEEvNT_6ParamsE --------------------------
	.section	.text._ZN7cutlass13device_kernelIN5flash19enable_sm80_to_sm89INS1_16FlashAttnFwdSm80INS1_25CollectiveMainloopFwdSm80ILi8ELi1ELb1EN4cute5tupleIJNS5_1CILi128EEES8_S8_EEELi128ENS_6half_tEfNS_4arch4Sm80ELb1ELb0ELb1ELb0ELb0ELb0ELb1ELb1EEENS1_21CollectiveEpilogueFwdIS9_NS6_IJNS7_ILi1EEESF_SF_EEESA_SC_Li256ELb0ELb1ELb1ELb0EEENS1_30DynamicPersistentTileSchedulerILi256ELi256ELb1ELb1ELb0EEEEEEEEEvNT_6ParamsE,"ax",@progbits
	.align	128
.text._ZN7cutlass13device_kernelIN5flash19enable_sm80_to_sm89INS1_16FlashAttnFwdSm80INS1_25CollectiveMainloopFwdSm80ILi8ELi1ELb1EN4cute5tupleIJNS5_1CILi128EEES8_S8_EEELi128ENS_6half_tEfNS_4arch4Sm80ELb1ELb0ELb1ELb0ELb0ELb0ELb1ELb1EEENS1_21CollectiveEpilogueFwdIS9_NS6_IJNS7_ILi1EEESF_SF_EEESA_SC_Li256ELb0ELb1ELb1ELb0EEENS1_30DynamicPersistentTileSchedulerILi256ELi256ELb1ELb1ELb0EEEEEEEEEvNT_6ParamsE:
        .type           _ZN7cutlass13device_kernelIN5flash19enable_sm80_to_sm89INS1_16FlashAttnFwdSm80INS1_25CollectiveMainloopFwdSm80ILi8ELi1ELb1EN4cute5tupleIJNS5_1CILi128EEES8_S8_EEELi128ENS_6half_tEfNS_4arch4Sm80ELb1ELb0ELb1ELb0ELb0ELb0ELb1ELb1EEENS1_21CollectiveEpilogueFwdIS9_NS6_IJNS7_ILi1EEESF_SF_EEESA_SC_Li256ELb0ELb1ELb1ELb0EEENS1_30DynamicPersistentTileSchedulerILi256ELi256ELb1ELb1ELb0EEEEEEEEEvNT_6ParamsE,@function
        .size           _ZN7cutlass13device_kernelIN5flash19enable_sm80_to_sm89INS1_16FlashAttnFwdSm80INS1_25CollectiveMainloopFwdSm80ILi8ELi1ELb1EN4cute5tupleIJNS5_1CILi128EEES8_S8_EEELi128ENS_6half_tEfNS_4arch4Sm80ELb1ELb0ELb1ELb0ELb0ELb0ELb1ELb1EEENS1_21CollectiveEpilogueFwdIS9_NS6_IJNS7_ILi1EEESF_SF_EEESA_SC_Li256ELb0ELb1ELb1ELb0EEENS1_30DynamicPersistentTileSchedulerILi256ELi256ELb1ELb1ELb0EEEEEEEEEvNT_6ParamsE,(.L_x_14 - _ZN7cutlass13device_kernelIN5flash19enable_sm80_to_sm89INS1_16FlashAttnFwdSm80INS1_25CollectiveMainloopFwdSm80ILi8ELi1ELb1EN4cute5tupleIJNS5_1CILi128EEES8_S8_EEELi128ENS_6half_tEfNS_4arch4Sm80ELb1ELb0ELb1ELb0ELb0ELb0ELb1ELb1EEENS1_21CollectiveEpilogueFwdIS9_NS6_IJNS7_ILi1EEESF_SF_EEESA_SC_Li256ELb0ELb1ELb1ELb0EEENS1_30DynamicPersistentTileSchedulerILi256ELi256ELb1ELb1ELb0EEEEEEEEEvNT_6ParamsE)
        .other          _ZN7cutlass13device_kernelIN5flash19enable_sm80_to_sm89INS1_16FlashAttnFwdSm80INS1_25CollectiveMainloopFwdSm80ILi8ELi1ELb1EN4cute5tupleIJNS5_1CILi128EEES8_S8_EEELi128ENS_6half_tEfNS_4arch4Sm80ELb1ELb0ELb1ELb0ELb0ELb0ELb1ELb1EEENS1_21CollectiveEpilogueFwdIS9_NS6_IJNS7_ILi1EEESF_SF_EEESA_SC_Li256ELb0ELb1ELb1ELb0EEENS1_30DynamicPersistentTileSchedulerILi256ELi256ELb1ELb1ELb0EEEEEEEEEvNT_6ParamsE,@"STO_CUDA_ENTRY STV_DEFAULT"
_ZN7cutlass13device_kernelIN5flash19enable_sm80_to_sm89INS1_16FlashAttnFwdSm80INS1_25CollectiveMainloopFwdSm80ILi8ELi1ELb1EN4cute5tupleIJNS5_1CILi128EEES8_S8_EEELi128ENS_6half_tEfNS_4arch4Sm80ELb1ELb0ELb1ELb0ELb0ELb0ELb1ELb1EEENS1_21CollectiveEpilogueFwdIS9_NS6_IJNS7_ILi1EEESF_SF_EEESA_SC_Li256ELb0ELb1ELb1ELb0EEENS1_30DynamicPersistentTileSchedulerILi256ELi256ELb1ELb1ELb0EEEEEEEEEvNT_6ParamsE:
[----:B------:R-:W-:Y:S01]  /*0000*/  LDC R1, c[0x0][0x37c] ;  /* 0x0000df00ff017b82 */ /* 0x000fe20000000800 */
[----:B------:R-:W-:Y:S05]  /*0010*/  EXIT ;  /* 0x000000000000794d */ /* 0x000fea0003800000 */
.L_x_2:
        /* <DEDUP_REMOVED lines=14> */
.L_x_14:


//--------------------- .text._ZN7cutlass13device_kernelIN5flash19enable_sm80_to_sm89INS1_16FlashAttnFwdSm80INS1_25CollectiveMainloopFwdSm80ILi4ELi1ELb0EN4cute5tupleIJNS5_1CILi128EEENS7_ILi64EEES8_EEELi128ENS_6half_tEfNS_4arch4Sm80ELb0ELb0ELb1ELb0ELb0ELb0ELb1ELb1EEENS1_21CollectiveEpilogueFwdINS6_IJS8_S8_S9_EEENS6_IJNS7_ILi1EEESH_SH_EEESB_SD_Li128ELb0ELb1ELb1ELb0EEENS1_19SingleTileSchedulerILb0ELb1ELb1ELi128EEEEEEEEEvNT_6ParamsE --------------------------
	.section	.text._ZN7cutlass13device_kernelIN5flash19enable_sm80_to_sm89INS1_16FlashAttnFwdSm80INS1_25CollectiveMainloopFwdSm80ILi4ELi1ELb0EN4cute5tupleIJNS5_1CILi128EEENS7_ILi64EEES8_EEELi128ENS_6half_tEfNS_4arch4Sm80ELb0ELb0ELb1ELb0ELb0ELb0ELb1ELb1EEENS1_21CollectiveEpilogueFwdINS6_IJS8_S8_S9_EEENS6_IJNS7_ILi1EEESH_SH_EEESB_SD_Li128ELb0ELb1ELb1ELb0EEENS1_19SingleTileSchedulerILb0ELb1ELb1ELi128EEEEEEEEEvNT_6ParamsE,"ax",@progbits
	.align	128
.text._ZN7cutlass13device_kernelIN5flash19enable_sm80_to_sm89INS1_16FlashAttnFwdSm80INS1_25CollectiveMainloopFwdSm80ILi4ELi1ELb0EN4cute5tupleIJNS5_1CILi128EEENS7_ILi64EEES8_EEELi128ENS_6half_tEfNS_4arch4Sm80ELb0ELb0ELb1ELb0ELb0ELb0ELb1ELb1EEENS1_21CollectiveEpilogueFwdINS6_IJS8_S8_S9_EEENS6_IJNS7_ILi1EEESH_SH_EEESB_SD_Li128ELb0ELb1ELb1ELb0EEENS1_19SingleTileSchedulerILb0ELb1ELb1ELi128EEEEEEEEEvNT_6ParamsE:
        .type           _ZN7cutlass13device_kernelIN5flash19enable_sm80_to_sm89INS1_16FlashAttnFwdSm80INS1_25CollectiveMainloopFwdSm80ILi4ELi1ELb0EN4cute5tupleIJNS5_1CILi128EEENS7_ILi64EEES8_EEELi128ENS_6half_tEfNS_4arch4Sm80ELb0ELb0ELb1ELb0ELb0ELb0ELb1ELb1EEENS1_21CollectiveEpilogueFwdINS6_IJS8_S8_S9_EEENS6_IJNS7_ILi1EEESH_SH_EEESB_SD_Li128ELb0ELb1ELb1ELb0EEENS1_19SingleTileSchedulerILb0ELb1ELb1ELi128EEEEEEEEEvNT_6ParamsE,@function
        .size           _ZN7cutlass13device_kernelIN5flash19enable_sm80_to_sm89INS1_16FlashAttnFwdSm80INS1_25CollectiveMainloopFwdSm80ILi4ELi1ELb0EN4cute5tupleIJNS5_1CILi128EEENS7_ILi64EEES8_EEELi128ENS_6half_tEfNS_4arch4Sm80ELb0ELb0ELb1ELb0ELb0ELb0ELb1ELb1EEENS1_21CollectiveEpilogueFwdINS6_IJS8_S8_S9_EEENS6_IJNS7_ILi1EEESH_SH_EEESB_SD_Li128ELb0ELb1ELb1ELb0EEENS1_19SingleTileSchedulerILb0ELb1ELb1ELi128EEEEEEEEEvNT_6ParamsE,(.L_x_15 - _ZN7cutlass13device_kernelIN5flash19enable_sm80_to_sm89INS1_16FlashAttnFwdSm80INS1_25CollectiveMainloopFwdSm80ILi4ELi1ELb0EN4cute5tupleIJNS5_1CILi128EEENS7_ILi64EEES8_EEELi128ENS_6half_tEfNS_4arch4Sm80ELb0ELb0ELb1ELb0ELb0ELb0ELb1ELb1EEENS1_21CollectiveEpilogueFwdINS6_IJS8_S8_S9_EEENS6_IJNS7_ILi1EEESH_SH_EEESB_SD_Li128ELb0ELb1ELb1ELb0EEENS1_19SingleTileSchedulerILb0ELb1ELb1ELi128EEEEEEEEEvNT_6ParamsE)
        .other          _ZN7cutlass13device_kernelIN5flash19enable_sm80_to_sm89INS1_16FlashAttnFwdSm80INS1_25CollectiveMainloopFwdSm80ILi4ELi1ELb0EN4cute5tupleIJNS5_1CILi128EEENS7_ILi64EEES8_EEELi128ENS_6half_tEfNS_4arch4Sm80ELb0ELb0ELb1ELb0ELb0ELb0ELb1ELb1EEENS1_21CollectiveEpilogueFwdINS6_IJS8_S8_S9_EEENS6_IJNS7_ILi1EEESH_SH_EEESB_SD_Li128ELb0ELb1ELb1ELb0EEENS1_19SingleTileSchedulerILb0ELb1ELb1ELi128EEEEEEEEEvNT_6ParamsE,@"STO_CUDA_ENTRY STV_DEFAULT"
_ZN7cutlass13device_kernelIN5flash19enable_sm80_to_sm89INS1_16FlashAttnFwdSm80INS1_25CollectiveMainloopFwdSm80ILi4ELi1ELb0EN4cute5tupleIJNS5_1CILi128EEENS7_ILi64EEES8_EEELi128ENS_6half_tEfNS_4arch4Sm80ELb0ELb0ELb1ELb0ELb0ELb0ELb1ELb1EEENS1_21CollectiveEpilogueFwdINS6_IJS8_S8_S9_EEENS6_IJNS7_ILi1EEESH_SH_EEESB_SD_Li128ELb0ELb1ELb1ELb0EEENS1_19SingleTileSchedulerILb0ELb1ELb1ELi128EEEEEEEEEvNT_6ParamsE:
[----:B------:R-:W-:Y:S01]  /*0000*/  LDC R1, c[0x0][0x37c] ;  /* 0x0000df00ff017b82 */ /* 0x000fe20000000800 */
[----:B------:R-:W-:Y:S05]  /*0010*/  EXIT ;  /* 0x000000000000794d */ /* 0x000fea0003800000 */
.L_x_3:
        /* <DEDUP_REMOVED lines=14> */
.L_x_15:


//--------------------- .text._ZN7cutlass13device_kernelIN5flash19enable_sm80_to_sm89INS1_16FlashAttnFwdSm80INS1_25CollectiveMainloopFwdSm80ILi8ELi1ELb1EN4cute5tupleIJNS5_1CILi128EEENS7_ILi112EEES8_EEELi128ENS_6half_tEfNS_4arch4Sm80ELb0ELb0ELb1ELb1ELb0ELb0ELb1ELb1EEENS1_21CollectiveEpilogueFwdINS6_IJS8_S8_S9_EEENS6_IJNS7_ILi1EEESH_SH_EEESB_SD_Li256ELb1ELb1ELb1ELb0EEENS1_36VarlenDynamicPersistentTileSchedulerILi128ELi112ELi256ELi256ELb1ELb1ELb0ELb0ELb1ELb1EEEEEEEEEvNT_6ParamsE --------------------------
	.section	.text._ZN7cutlass13device_kernelIN5flash19enable_sm80_to_sm89INS1_16FlashAttnFwdSm80INS1_25CollectiveMainloopFwdSm80ILi8ELi1ELb1EN4cute5tupleIJNS5_1CILi128EEENS7_ILi112EEES8_EEELi128ENS_6half_tEfNS_4arch4Sm80ELb0ELb0ELb1ELb1ELb0ELb0ELb1ELb1EEENS1_21CollectiveEpilogueFwdINS6_IJS8_S8_S9_EEENS6_IJNS7_ILi1EEESH_SH_EEESB_SD_Li256ELb1ELb1ELb1ELb0EEENS1_36VarlenDynamicPersistentTileSchedulerILi128ELi112ELi256ELi256ELb1ELb1ELb0ELb0ELb1ELb1EEEEEEEEEvNT_6ParamsE,"ax",@progbits
	.align	128
.text._ZN7cutlass13device_kernelIN5flash19enable_sm80_to_sm89INS1_16FlashAttnFwdSm80INS1_25CollectiveMainloopFwdSm80ILi8ELi1ELb1EN4cute5tupleIJNS5_1CILi128EEENS7_ILi112EEES8_EEELi128ENS_6half_tEfNS_4arch4Sm80ELb0ELb0ELb1ELb1ELb0ELb0ELb1ELb1EEENS1_21CollectiveEpilogueFwdINS6_IJS8_S8_S9_EEENS6_IJNS7_ILi1EEESH_SH_EEESB_SD_Li256ELb1ELb1ELb1ELb0EEENS1_36VarlenDynamicPersistentTileSchedulerILi128ELi112ELi256ELi256ELb1ELb1ELb0ELb0ELb1ELb1EEEEEEEEEvNT_6ParamsE:
        .type           _ZN7cutlass13device_kernelIN5flash19enable_sm80_to_sm89INS1_16FlashAttnFwdSm80INS1_25CollectiveMainloopFwdSm80ILi8ELi1ELb1EN4cute5tupleIJNS5_1CILi128EEENS7_ILi112EEES8_EEELi128ENS_6half_tEfNS_4arch4Sm80ELb0ELb0ELb1ELb1ELb0ELb0ELb1ELb1EEENS1_21CollectiveEpilogueFwdINS6_IJS8_S8_S9_EEENS6_IJNS7_ILi1EEESH_SH_EEESB_SD_Li256ELb1ELb1ELb1ELb0EEENS1_36VarlenDynamicPersistentTileSchedulerILi128ELi112ELi256ELi256ELb1ELb1ELb0ELb0ELb1ELb1EEEEEEEEEvNT_6ParamsE,@function
        .size           _ZN7cutlass13device_kernelIN5flash19enable_sm80_to_sm89INS1_16FlashAttnFwdSm80INS1_25CollectiveMainloopFwdSm80ILi8ELi1ELb1EN4cute5tupleIJNS5_1CILi128EEENS7_ILi112EEES8_EEELi128ENS_6half_tEfNS_4arch4Sm80ELb0ELb0ELb1ELb1ELb0ELb0ELb1ELb1EEENS1_21CollectiveEpilogueFwdINS6_IJS8_S8_S9_EEENS6_IJNS7_ILi1EEESH_SH_EEESB_SD_Li256ELb1ELb1ELb1ELb0EEENS1_36VarlenDynamicPersistentTileSchedulerILi128ELi112ELi256ELi256ELb1ELb1ELb0ELb0ELb1ELb1EEEEEEEEEvNT_6ParamsE,(.L_x_16 - _ZN7cutlass13device_kernelIN5flash19enable_sm80_to_sm89INS1_16FlashAttnFwdSm80INS1_25CollectiveMainloopFwdSm80ILi8ELi1ELb1EN4cute5tupleIJNS5_1CILi128EEENS7_ILi112EEES8_EEELi128ENS_6half_tEfNS_4arch4Sm80ELb0ELb0ELb1ELb1ELb0ELb0ELb1ELb1EEENS1_21CollectiveEpilogueFwdINS6_IJS8_S8_S9_EEENS6_IJNS7_ILi1EEESH_SH_EEESB_SD_Li256ELb1ELb1ELb1ELb0EEENS1_36VarlenDynamicPersistentTileSchedulerILi128ELi112ELi256ELi256ELb1ELb1ELb0ELb0ELb1ELb1EEEEEEEEEvNT_6ParamsE)
        .other          _ZN7cutlass13device_kernelIN5flash19enable_sm80_to_sm89INS1_16FlashAttnFwdSm80INS1_25CollectiveMainloopFwdSm80ILi8ELi1ELb1EN4cute5tupleIJNS5_1CILi128EEENS7_ILi112EEES8_EEELi128ENS_6half_tEfNS_4arch4Sm80ELb0ELb0ELb1ELb1ELb0ELb0ELb1ELb1EEENS1_21CollectiveEpilogueFwdINS6_IJS8_S8_S9_EEENS6_IJNS7_ILi1EEESH_SH_EEESB_SD_Li256ELb1ELb1ELb1ELb0EEENS1_36VarlenDynamicPersistentTileSchedulerILi128ELi112ELi256ELi256ELb1ELb1ELb0ELb0ELb1ELb1EEEEEEEEEvNT_6ParamsE,@"STO_CUDA_ENTRY STV_DEFAULT"
_ZN7cutlass13device_kernelIN5flash19enable_sm80_to_sm89INS1_16FlashAttnFwdSm80INS1_25CollectiveMainloopFwdSm80ILi8ELi1ELb1EN4cute5tupleIJNS5_1CILi128EEENS7_ILi112EEES8_EEELi128ENS_6half_tEfNS_4arch4Sm80ELb0ELb0ELb1ELb1ELb0ELb0ELb1ELb1EEENS1_21CollectiveEpilogueFwdINS6_IJS8_S8_S9_EEENS6_IJNS7_ILi1EEESH_SH_EEESB_SD_Li256ELb1ELb1ELb1ELb0EEENS1_36VarlenDynamicPersistentTileSchedulerILi128ELi112ELi256ELi256ELb1ELb1ELb0ELb0ELb1ELb1EEEEEEEEEvNT_6ParamsE:
[----:B------:R-:W-:Y:S01]  /*0000*/  LDC R1, c[0x0][0x37c] ;  /* 0x0000df00ff017b82 */ /* 0x000fe20000000800 */
[----:B------:R-:W-:Y:S05]  /*0010*/  EXIT ;  /* 0x000000000000794d */ /* 0x000fea0003800000 */
.L_x_4:
        /* <DEDUP_REMOVED lines=14> */
.L_x_16:


//--------------------- .text._ZN7cutlass13device_kernelIN5flash19enable_sm80_to_sm89INS1_16FlashAttnFwdSm80INS1_25CollectiveMainloopFwdSm80ILi8ELi1ELb1EN4cute5tupleIJNS5_1CILi128EEENS7_ILi112EEES8_EEELi128ENS_6half_tEfNS_4arch4Sm80ELb0ELb0ELb1ELb1ELb0ELb1ELb1ELb1EEENS1_21CollectiveEpilogueFwdINS6_IJS8_S8_S9_EEENS6_IJNS7_ILi1EEESH_SH_EEESB_SD_Li256ELb1ELb1ELb1ELb0EEENS1_36VarlenDynamicPersistentTileSchedulerILi128ELi112ELi256ELi256ELb1ELb1ELb0ELb0ELb1ELb1EEEEEEEEEvNT_6ParamsE --------------------------
	.section	.text._ZN7cutlass13device_kernelIN5flash19enable_sm80_to_sm89INS1_16FlashAttnFwdSm80INS1_25CollectiveMainloopFwdSm80ILi8ELi1ELb1EN4cute5tupleIJNS5_1CILi128EEENS7_ILi112EEES8_EEELi128ENS_6half_tEfNS_4arch4Sm80ELb0ELb0ELb1ELb1ELb0ELb1ELb1ELb1EEENS1_21CollectiveEpilogueFwdINS6_IJS8_S8_S9_EEENS6_IJNS7_ILi1EEESH_SH_EEESB_SD_Li256ELb1ELb1ELb1ELb0EEENS1_36VarlenDynamicPersistentTileSchedulerILi128ELi112ELi256ELi256ELb1ELb1ELb0ELb0ELb1ELb1EEEEEEEEEvNT_6ParamsE,"ax",@progbits
	.align	128
.text._ZN7cutlass13device_kernelIN5flash19enable_sm80_to_sm89INS1_16FlashAttnFwdSm80INS1_25CollectiveMainloopFwdSm80ILi8ELi1ELb1EN4cute5tupleIJNS5_1CILi128EEENS7_ILi112EEES8_EEELi128ENS_6half_tEfNS_4arch4Sm80ELb0ELb0ELb1ELb1ELb0ELb1ELb1ELb1EEENS1_21CollectiveEpilogueFwdINS6_IJS8_S8_S9_EEENS6_IJNS7_ILi1EEESH_SH_EEESB_SD_Li256ELb1ELb1ELb1ELb0EEENS1_36VarlenDynamicPersistentTileSchedulerILi128ELi112ELi256ELi256ELb1ELb1ELb0ELb0ELb1ELb1EEEEEEEEEvNT_6ParamsE:
        .type           _ZN7cutlass13device_kernelIN5flash19enable_sm80_to_sm89INS1_16FlashAttnFwdSm80INS1_25CollectiveMainloopFwdSm80ILi8ELi1ELb1EN4cute5tupleIJNS5_1CILi128EEENS7_ILi112EEES8_EEELi128ENS_6half_tEfNS_4arch4Sm80ELb0ELb0ELb1ELb1ELb0ELb1ELb1ELb1EEENS1_21CollectiveEpilogueFwdINS6_IJS8_S8_S9_EEENS6_IJNS7_ILi1EEESH_SH_EEESB_SD_Li256ELb1ELb1ELb1ELb0EEENS1_36VarlenDynamicPersistentTileSchedulerILi128ELi112ELi256ELi256ELb1ELb1ELb0ELb0ELb1ELb1EEEEEEEEEvNT_6ParamsE,@function
        .size           _ZN7cutlass13device_kernelIN5flash19enable_sm80_to_sm89INS1_16FlashAttnFwdSm80INS1_25CollectiveMainloopFwdSm80ILi8ELi1ELb1EN4cute5tupleIJNS5_1CILi128EEENS7_ILi112EEES8_EEELi128ENS_6half_tEfNS_4arch4Sm80ELb0ELb0ELb1ELb1ELb0ELb1ELb1ELb1EEENS1_21CollectiveEpilogueFwdINS6_IJS8_S8_S9_EEENS6_IJNS7_ILi1EEESH_SH_EEESB_SD_Li256ELb1ELb1ELb1ELb0EEENS1_36VarlenDynamicPersistentTileSchedulerILi128ELi112ELi256ELi256ELb1ELb1ELb0ELb0ELb1ELb1EEEEEEEEEvNT_6ParamsE,(.L_x_17 - _ZN7cutlass13device_kernelIN5flash19enable_sm80_to_sm89INS1_16FlashAttnFwdSm80INS1_25CollectiveMainloopFwdSm80ILi8ELi1ELb1EN4cute5tupleIJNS5_1CILi128EEENS7_ILi112EEES8_EEELi128ENS_6half_tEfNS_4arch4Sm80ELb0ELb0ELb1ELb1ELb0ELb1ELb1ELb1EEENS1_21CollectiveEpilogueFwdINS6_IJS8_S8_S9_EEENS6_IJNS7_ILi1EEESH_SH_EEESB_SD_Li256ELb1ELb1ELb1ELb0EEENS1_36VarlenDynamicPersistentTileSchedulerILi128ELi112ELi256ELi256ELb1ELb1ELb0ELb0ELb1ELb1EEEEEEEEEvNT_6ParamsE)
        .other          _ZN7cutlass13device_kernelIN5flash19enable_sm80_to_sm89INS1_16FlashAttnFwdSm80INS1_25CollectiveMainloopFwdSm80ILi8ELi1ELb1EN4cute5tupleIJNS5_1CILi128EEENS7_ILi112EEES8_EEELi128ENS_6half_tEfNS_4arch4Sm80ELb0ELb0ELb1ELb1ELb0ELb1ELb1ELb1EEENS1_21CollectiveEpilogueFwdINS6_IJS8_S8_S9_EEENS6_IJNS7_ILi1EEESH_SH_EEESB_SD_Li256ELb1ELb1ELb1ELb0EEENS1_36VarlenDynamicPersistentTileSchedulerILi128ELi112ELi256ELi256ELb1ELb1ELb0ELb0ELb1ELb1EEEEEEEEEvNT_6ParamsE,@"STO_CUDA_ENTRY STV_DEFAULT"
_ZN7cutlass13device_kernelIN5flash19enable_sm80_to_sm89INS1_16FlashAttnFwdSm80INS1_25CollectiveMainloopFwdSm80ILi8ELi1ELb1EN4cute5tupleIJNS5_1CILi128EEENS7_ILi112EEES8_EEELi128ENS_6half_tEfNS_4arch4Sm80ELb0ELb0ELb1ELb1ELb0ELb1ELb1ELb1EEENS1_21CollectiveEpilogueFwdINS6_IJS8_S8_S9_EEENS6_IJNS7_ILi1EEESH_SH_EEESB_SD_Li256ELb1ELb1ELb1ELb0EEENS1_36VarlenDynamicPersistentTileSchedulerILi128ELi112ELi256ELi256ELb1ELb1ELb0ELb0ELb1ELb1EEEEEEEEEvNT_6ParamsE:
[----:B------:R-:W-:Y:S01]  /*0000*/  LDC R1, c[0x0][0x37c] ;  /* 0x0000df00ff017b82 */ /* 0x000fe20000000800 */
[----:B------:R-:W-:Y:S05]  /*0010*/  EXIT ;  /* 0x000000000000794d */ /* 0x000fea0003800000 */
.L_x_5:
        /* <DEDUP_REMOVED lines=14> */
.L_x_17:


//--------------------- .text._ZN7cutlass13device_kernelIN5flash19enable_sm80_to_sm89INS1_16FlashAttnFwdSm80INS1_25CollectiveMainloopFwdSm80ILi4ELi1ELb0EN4cute5tupleIJNS5_1CILi128EEENS7_ILi48EEES8_EEELi128ENS_6half_tEfNS_4arch4Sm80ELb0ELb1ELb1ELb0ELb0ELb0ELb1ELb1EEENS1_21CollectiveEpilogueFwdINS6_IJS8_S8_S9_EEENS6_IJNS7_ILi1EEESH_SH_EEESB_SD_Li128ELb0ELb1ELb1ELb0EEENS1_19SingleTileSchedulerILb0ELb1ELb1ELi128EEEEEEEEEvNT_6ParamsE --------------------------
	.section	.text._ZN7cutlass13device_kernelIN5flash19enable_sm80_to_sm89INS1_16FlashAttnFwdSm80INS1_25CollectiveMainloopFwdSm80ILi4ELi1ELb0EN4cute5tupleIJNS5_1CILi128EEENS7_ILi48EEES8_EEELi128ENS_6half_tEfNS_4arch4Sm80ELb0ELb1ELb1ELb0ELb0ELb0ELb1ELb1EEENS1_21CollectiveEpilogueFwdINS6_IJS8_S8_S9_EEENS6_IJNS7_ILi1EEESH_SH_EEESB_SD_Li128ELb0ELb1ELb1ELb0EEENS1_19SingleTileSchedulerILb0ELb1ELb1ELi128EEEEEEEEEvNT_6ParamsE,"ax",@progbits
	.align	128
.text._ZN7cutlass13device_kernelIN5flash19enable_sm80_to_sm89INS1_16FlashAttnFwdSm80INS1_25CollectiveMainloopFwdSm80ILi4ELi1ELb0EN4cute5tupleIJNS5_1CILi128EEENS7_ILi48EEES8_EEELi128ENS_6half_tEfNS_4arch4Sm80ELb0ELb1ELb1ELb0ELb0ELb0ELb1ELb1EEENS1_21CollectiveEpilogueFwdINS6_IJS8_S8_S9_EEENS6_IJNS7_ILi1EEESH_SH_EEESB_SD_Li128ELb0ELb1ELb1ELb0EEENS1_19SingleTileSchedulerILb0ELb1ELb1ELi128EEEEEEEEEvNT_6ParamsE:
        .type           _ZN7cutlass13device_kernelIN5flash19enable_sm80_to_sm89INS1_16FlashAttnFwdSm80INS1_25CollectiveMainloopFwdSm80ILi4ELi1ELb0EN4cute5tupleIJNS5_1CILi128EEENS7_ILi48EEES8_EEELi128ENS_6half_tEfNS_4arch4Sm80ELb0ELb1ELb1ELb0ELb0ELb0ELb1ELb1EEENS1_21CollectiveEpilogueFwdINS6_IJS8_S8_S9_EEENS6_IJNS7_ILi1EEESH_SH_EEESB_SD_Li128ELb0ELb1ELb1ELb0EEENS1_19SingleTileSchedulerILb0ELb1ELb1ELi128EEEEEEEEEvNT_6ParamsE,@function
        .size           _ZN7cutlass13device_kernelIN5flash19enable_sm80_to_sm89INS1_16FlashAttnFwdSm80INS1_25CollectiveMainloopFwdSm80ILi4ELi1ELb0EN4cute5tupleIJNS5_1CILi128EEENS7_ILi48EEES8_EEELi128ENS_6half_tEfNS_4arch4Sm80ELb0ELb1ELb1ELb0ELb0ELb0ELb1ELb1EEENS1_21CollectiveEpilogueFwdINS6_IJS8_S8_S9_EEENS6_IJNS7_ILi1EEESH_SH_EEESB_SD_Li128ELb0ELb1ELb1ELb0EEENS1_19SingleTileSchedulerILb0ELb1ELb1ELi128EEEEEEEEEvNT_6ParamsE,(.L_x_18 - _ZN7cutlass13device_kernelIN5flash19enable_sm80_to_sm89INS1_16FlashAttnFwdSm80INS1_25CollectiveMainloopFwdSm80ILi4ELi1ELb0EN4cute5tupleIJNS5_1CILi128EEENS7_ILi48EEES8_EEELi128ENS_6half_tEfNS_4arch4Sm80ELb0ELb1ELb1ELb0ELb0ELb0ELb1ELb1EEENS1_21CollectiveEpilogueFwdINS6_IJS8_S8_S9_EEENS6_IJNS7_ILi1EEESH_SH_EEESB_SD_Li128ELb0ELb1ELb1ELb0EEENS1_19SingleTileSchedulerILb0ELb1ELb1ELi128EEEEEEEEEvNT_6ParamsE)
        .other          _ZN7cutlass13device_kernelIN5flash19enable_sm80_to_sm89INS1_16FlashAttnFwdSm80INS1_25CollectiveMainloopFwdSm80ILi4ELi1ELb0EN4cute5tupleIJNS5_1CILi128EEENS7_ILi48EEES8_EEELi128ENS_6half_tEfNS_4arch4Sm80ELb0ELb1ELb1ELb0ELb0ELb0ELb1ELb1EEENS1_21CollectiveEpilogueFwdINS6_IJS8_S8_S9_EEENS6_IJNS7_ILi1EEESH_SH_EEESB_SD_Li128ELb0ELb1ELb1ELb0EEENS1_19SingleTileSchedulerILb0ELb1ELb1ELi128EEEEEEEEEvNT_6ParamsE,@"STO_CUDA_ENTRY STV_DEFAULT"
_ZN7cutlass13device_kernelIN5flash19enable_sm80_to_sm89INS1_16FlashAttnFwdSm80INS1_25CollectiveMainloopFwdSm80ILi4ELi1ELb0EN4cute5tupleIJNS5_1CILi128EEENS7_ILi48EEES8_EEELi128ENS_6half_tEfNS_4arch4Sm80ELb0ELb1ELb1ELb0ELb0ELb0ELb1ELb1EEENS1_21CollectiveEpilogueFwdINS6_IJS8_S8_S9_EEENS6_IJNS7_ILi1EEESH_SH_EEESB_SD_Li128ELb0ELb1ELb1ELb0EEENS1_19SingleTileSchedulerILb0ELb1ELb1ELi128EEEEEEEEEvNT_6ParamsE:
[----:B------:R-:W-:Y:S01]  /*0000*/  LDC R1, c[0x0][0x37c] ;  /* 0x0000df00ff017b82 */ /* 0x000fe20000000800 */
[----:B------:R-:W-:Y:S05]  /*0010*/  EXIT ;  /* 0x000000000000794d */ /* 0x000fea0003800000 */
.L_x_6:
        /* <DEDUP_REMOVED lines=14> */
.L_x_18:


//--------------------- .text._ZN7cutlass13device_kernelIN5flash19enable_sm80_to_sm89INS1_16FlashAttnFwdSm80INS1_25CollectiveMainloopFwdSm80ILi8ELi1ELb1EN4cute5tupleIJNS5_1CILi128EEENS7_ILi96EEES8_EEELi128ENS_6half_tEfNS_4arch4Sm80ELb0ELb1ELb1ELb1ELb0ELb0ELb1ELb1EEENS1_21CollectiveEpilogueFwdINS6_IJS8_S8_S9_EEENS6_IJNS7_ILi1EEESH_SH_EEESB_SD_Li256ELb1ELb1ELb1ELb0EEENS1_36VarlenDynamicPersistentTileSchedulerILi128ELi96ELi256ELi256ELb1ELb1ELb0ELb1ELb0ELb1EEEEEEEEEvNT_6ParamsE --------------------------
	.section	.text._ZN7cutlass13device_kernelIN5flash19enable_sm80_to_sm89INS1_16FlashAttnFwdSm80INS1_25CollectiveMainloopFwdSm80ILi8ELi1ELb1EN4cute5tupleIJNS5_1CILi128EEENS7_ILi96EEES8_EEELi128ENS_6half_tEfNS_4arch4Sm80ELb0ELb1ELb1ELb1ELb0ELb0ELb1ELb1EEENS1_21CollectiveEpilogueFwdINS6_IJS8_S8_S9_EEENS6_IJNS7_ILi1EEESH_SH_EEESB_SD_Li256ELb1ELb1ELb1ELb0EEENS1_36VarlenDynamicPersistentTileSchedulerILi128ELi96ELi256ELi256ELb1ELb1ELb0ELb1ELb0ELb1EEEEEEEEEvNT_6ParamsE,"ax",@progbits
	.align	128
.text._ZN7cutlass13device_kernelIN5flash19enable_sm80_to_sm89INS1_16FlashAttnFwdSm80INS1_25CollectiveMainloopFwdSm80ILi8ELi1ELb1EN4cute5tupleIJNS5_1CILi128EEENS7_ILi96EEES8_EEELi128ENS_6half_tEfNS_4arch4Sm80ELb0ELb1ELb1ELb1ELb0ELb0ELb1ELb1EEENS1_21CollectiveEpilogueFwdINS6_IJS8_S8_S9_EEENS6_IJNS7_ILi1EEESH_SH_EEESB_SD_Li256ELb1ELb1ELb1ELb0EEENS1_36VarlenDynamicPersistentTileSchedulerILi128ELi96ELi256ELi256ELb1ELb1ELb0ELb1ELb0ELb1EEEEEEEEEvNT_6ParamsE:
        .type           _ZN7cutlass13device_kernelIN5flash19enable_sm80_to_sm89INS1_16FlashAttnFwdSm80INS1_25CollectiveMainloopFwdSm80ILi8ELi1ELb1EN4cute5tupleIJNS5_1CILi128EEENS7_ILi96EEES8_EEELi128ENS_6half_tEfNS_4arch4Sm80ELb0ELb1ELb1ELb1ELb0ELb0ELb1ELb1EEENS1_21CollectiveEpilogueFwdINS6_IJS8_S8_S9_EEENS6_IJNS7_ILi1EEESH_SH_EEESB_SD_Li256ELb1ELb1ELb1ELb0EEENS1_36VarlenDynamicPersistentTileSchedulerILi128ELi96ELi256ELi256ELb1ELb1ELb0ELb1ELb0ELb1EEEEEEEEEvNT_6ParamsE,@function
        .size           _ZN7cutlass13device_kernelIN5flash19enable_sm80_to_sm89INS1_16FlashAttnFwdSm80INS1_25CollectiveMainloopFwdSm80ILi8ELi1ELb1EN4cute5tupleIJNS5_1CILi128EEENS7_ILi96EEES8_EEELi128ENS_6half_tEfNS_4arch4Sm80ELb0ELb1ELb1ELb1ELb0ELb0ELb1ELb1EEENS1_21CollectiveEpilogueFwdINS6_IJS8_S8_S9_EEENS6_IJNS7_ILi1EEESH_SH_EEESB_SD_Li256ELb1ELb1ELb1ELb0EEENS1_36VarlenDynamicPersistentTileSchedulerILi128ELi96ELi256ELi256ELb1ELb1ELb0ELb1ELb0ELb1EEEEEEEEEvNT_6ParamsE,(.L_x_19 - _ZN7cutlass13device_kernelIN5flash19enable_sm80_to_sm89INS1_16FlashAttnFwdSm80INS1_25CollectiveMainloopFwdSm80ILi8ELi1ELb1EN4cute5tupleIJNS5_1CILi128EEENS7_ILi96EEES8_EEELi128ENS_6half_tEfNS_4arch4Sm80ELb0ELb1ELb1ELb1ELb0ELb0ELb1ELb1EEENS1_21CollectiveEpilogueFwdINS6_IJS8_S8_S9_EEENS6_IJNS7_ILi1EEESH_SH_EEESB_SD_Li256ELb1ELb1ELb1ELb0EEENS1_36VarlenDynamicPersistentTileSchedulerILi128ELi96ELi256ELi256ELb1ELb1ELb0ELb1ELb0ELb1EEEEEEEEEvNT_6ParamsE)
        .other          _ZN7cutlass13device_kernelIN5flash19enable_sm80_to_sm89INS1_16FlashAttnFwdSm80INS1_25CollectiveMainloopFwdSm80ILi8ELi1ELb1EN4cute5tupleIJNS5_1CILi128EEENS7_ILi96EEES8_EEELi128ENS_6half_tEfNS_4arch4Sm80ELb0ELb1ELb1ELb1ELb0ELb0ELb1ELb1EEENS1_21CollectiveEpilogueFwdINS6_IJS8_S8_S9_EEENS6_IJNS7_ILi1EEESH_SH_EEESB_SD_Li256ELb1ELb1ELb1ELb0EEENS1_36VarlenDynamicPersistentTileSchedulerILi128ELi96ELi256ELi256ELb1ELb1ELb0ELb1ELb0ELb1EEEEEEEEEvNT_6ParamsE,@"STO_CUDA_ENTRY STV_DEFAULT"
_ZN7cutlass13device_kernelIN5flash19enable_sm80_to_sm89INS1_16FlashAttnFwdSm80INS1_25CollectiveMainloopFwdSm80ILi8ELi1ELb1EN4cute5tupleIJNS5_1CILi128EEENS7_ILi96EEES8_EEELi128ENS_6half_tEfNS_4arch4Sm80ELb0ELb1ELb1ELb1ELb0ELb0ELb1ELb1EEENS1_21CollectiveEpilogueFwdINS6_IJS8_S8_S9_EEENS6_IJNS7_ILi1EEESH_SH_EEESB_SD_Li256ELb1ELb1ELb1ELb0EEENS1_36VarlenDynamicPersistentTileSchedulerILi128ELi96ELi256ELi256ELb1ELb1ELb0ELb1ELb0ELb1EEEEEEEEEvNT_6ParamsE:
[----:B------:R-:W-:Y:S01]  /*0000*/  LDC R1, c[0x0][0x37c] ;  /* 0x0000df00ff017b82 */ /* 0x000fe20000000800 */
[----:B------:R-:W-:Y:S05]  /*0010*/  EXIT ;  /* 0x000000000000794d */ /* 0x000fea0003800000 */
.L_x_7:
        /* <DEDUP_REMOVED lines=14> */
.L_x_19:


//--------------------- .text._ZN7cutlass13device_kernelIN5flash19enable_sm80_to_sm89INS1_16FlashAttnFwdSm80INS1_25CollectiveMainloopFwdSm80ILi8ELi1ELb1EN4cute5tupleIJNS5_1CILi128EEENS7_ILi96EEES8_EEELi128ENS_6half_tEfNS_4arch4Sm80ELb0ELb1ELb1ELb1ELb0ELb1ELb1ELb1EEENS1_21CollectiveEpilogueFwdINS6_IJS8_S8_S9_EEENS6_IJNS7_ILi1EEESH_SH_EEESB_SD_Li256ELb1ELb1ELb1ELb0EEENS1_36VarlenDynamicPersistentTileSchedulerILi128ELi96ELi256ELi256ELb1ELb1ELb0ELb1ELb0ELb1EEEEEEEEEvNT_6ParamsE --------------------------
	.section	.text._ZN7cutlass13device_kernelIN5flash19enable_sm80_to_sm89INS1_16FlashAttnFwdSm80INS1_25CollectiveMainloopFwdSm80ILi8ELi1ELb1EN4cute5tupleIJNS5_1CILi128EEENS7_ILi96EEES8_EEELi128ENS_6half_tEfNS_4arch4Sm80ELb0ELb1ELb1ELb1ELb0ELb1ELb1ELb1EEENS1_21CollectiveEpilogueFwdINS6_IJS8_S8_S9_EEENS6_IJNS7_ILi1EEESH_SH_EEESB_SD_Li256ELb1ELb1ELb1ELb0EEENS1_36VarlenDynamicPersistentTileSchedulerILi128ELi96ELi256ELi256ELb1ELb1ELb0ELb1ELb0ELb1EEEEEEEEEvNT_6ParamsE,"ax",@progbits
	.align	128
.text._ZN7cutlass13device_kernelIN5flash19enable_sm80_to_sm89INS1_16FlashAttnFwdSm80INS1_25CollectiveMainloopFwdSm80ILi8ELi1ELb1EN4cute5tupleIJNS5_1CILi128EEENS7_ILi96EEES8_EEELi128ENS_6half_tEfNS_4arch4Sm80ELb0ELb1ELb1ELb1ELb0ELb1ELb1ELb1EEENS1_21CollectiveEpilogueFwdINS6_IJS8_S8_S9_EEENS6_IJNS7_ILi1EEESH_SH_EEESB_SD_Li256ELb1ELb1ELb1ELb0EEENS1_36VarlenDynamicPersistentTileSchedulerILi128ELi96ELi256ELi256ELb1ELb1ELb0ELb1ELb0ELb1EEEEEEEEEvNT_6ParamsE:
        .type           _ZN7cutlass13device_kernelIN5flash19enable_sm80_to_sm89INS1_16FlashAttnFwdSm80INS1_25CollectiveMainloopFwdSm80ILi8ELi1ELb1EN4cute5tupleIJNS5_1CILi128EEENS7_ILi96EEES8_EEELi128ENS_6half_tEfNS_4arch4Sm80ELb0ELb1ELb1ELb1ELb0ELb1ELb1ELb1EEENS1_21CollectiveEpilogueFwdINS6_IJS8_S8_S9_EEENS6_IJNS7_ILi1EEESH_SH_EEESB_SD_Li256ELb1ELb1ELb1ELb0EEENS1_36VarlenDynamicPersistentTileSchedulerILi128ELi96ELi256ELi256ELb1ELb1ELb0ELb1ELb0ELb1EEEEEEEEEvNT_6ParamsE,@function
        .size           _ZN7cutlass13device_kernelIN5flash19enable_sm80_to_sm89INS1_16FlashAttnFwdSm80INS1_25CollectiveMainloopFwdSm80ILi8ELi1ELb1EN4cute5tupleIJNS5_1CILi128EEENS7_ILi96EEES8_EEELi128ENS_6half_tEfNS_4arch4Sm80ELb0ELb1ELb1ELb1ELb0ELb1ELb1ELb1EEENS1_21CollectiveEpilogueFwdINS6_IJS8_S8_S9_EEENS6_IJNS7_ILi1EEESH_SH_EEESB_SD_Li256ELb1ELb1ELb1ELb0EEENS1_36VarlenDynamicPersistentTileSchedulerILi128ELi96ELi256ELi256ELb1ELb1ELb0ELb1ELb0ELb1EEEEEEEEEvNT_6ParamsE,(.L_x_20 - _ZN7cutlass13device_kernelIN5flash19enable_sm80_to_sm89INS1_16FlashAttnFwdSm80INS1_25CollectiveMainloopFwdSm80ILi8ELi1ELb1EN4cute5tupleIJNS5_1CILi128EEENS7_ILi96EEES8_EEELi128ENS_6half_tEfNS_4arch4Sm80ELb0ELb1ELb1ELb1ELb0ELb1ELb1ELb1EEENS1_21CollectiveEpilogueFwdINS6_IJS8_S8_S9_EEENS6_IJNS7_ILi1EEESH_SH_EEESB_SD_Li256ELb1ELb1ELb1ELb0EEENS1_36VarlenDynamicPersistentTileSchedulerILi128ELi96ELi256ELi256ELb1ELb1ELb0ELb1ELb0ELb1EEEEEEEEEvNT_6ParamsE)
        .other          _ZN7cutlass13device_kernelIN5flash19enable_sm80_to_sm89INS1_16FlashAttnFwdSm80INS1_25CollectiveMainloopFwdSm80ILi8ELi1ELb1EN4cute5tupleIJNS5_1CILi128EEENS7_ILi96EEES8_EEELi128ENS_6half_tEfNS_4arch4Sm80ELb0ELb1ELb1ELb1ELb0ELb1ELb1ELb1EEENS1_21CollectiveEpilogueFwdINS6_IJS8_S8_S9_EEENS6_IJNS7_ILi1EEESH_SH_EEESB_SD_Li256ELb1ELb1ELb1ELb0EEENS1_36VarlenDynamicPersistentTileSchedulerILi128ELi96ELi256ELi256ELb1ELb1ELb0ELb1ELb0ELb1EEEEEEEEEvNT_6ParamsE,@"STO_CUDA_ENTRY STV_DEFAULT"
_ZN7cutlass13device_kernelIN5flash19enable_sm80_to_sm89INS1_16FlashAttnFwdSm80INS1_25CollectiveMainloopFwdSm80ILi8ELi1ELb1EN4cute5tupleIJNS5_1CILi128EEENS7_ILi96EEES8_EEELi128ENS_6half_tEfNS_4arch4Sm80ELb0ELb1ELb1ELb1ELb0ELb1ELb1ELb1EEENS1_21CollectiveEpilogueFwdINS6_IJS8_S8_S9_EEENS6_IJNS7_ILi1EEESH_SH_EEESB_SD_Li256ELb1ELb1ELb1ELb0EEENS1_36VarlenDynamicPersistentTileSchedulerILi128ELi96ELi256ELi256ELb1ELb1ELb0ELb1ELb0ELb1EEEEEEEEEvNT_6ParamsE:
[----:B------:R-:W-:Y:S01]  /*0000*/  LDC R1, c[0x0][0x37c] ;  /* 0x0000df00ff017b82 */ /* 0x000fe20000000800 */
[----:B------:R-:W-:Y:S05]  /*0010*/  EXIT ;  /* 0x000000000000794d */ /* 0x000fea0003800000 */
.L_x_8:
        /* <DEDUP_REMOVED lines=14> */
.L_x_20:


//--------------------- .text._ZN7cutlass13device_kernelIN5flash19enable_sm80_to_sm89INS1_16FlashAttnFwdSm80INS1_25CollectiveMainloopFwdSm80ILi4ELi1ELb0EN4cute5tupleIJNS5_1CILi128EEENS7_ILi64EEES8_EEELi128ENS_6half_tEfNS_4arch4Sm80ELb1ELb0ELb1ELb0ELb0ELb0ELb1ELb1EEENS1_21CollectiveEpilogueFwdINS6_IJS8_S8_S9_EEENS6_IJNS7_ILi1EEESH_SH_EEESB_SD_Li128ELb0ELb1ELb1ELb0EEENS1_30DynamicPersistentTileSchedulerILi128ELi128ELb1ELb1ELb0EEEEEEEEEvNT_6ParamsE --------------------------
	.section	.text._ZN7cutlass13device_kernelIN5flash19enable_sm80_to_sm89INS1_16FlashAttnFwdSm80INS1_25CollectiveMainloopFwdSm80ILi4ELi1ELb0EN4cute5tupleIJNS5_1CILi128EEENS7_ILi64EEES8_EEELi128ENS_6half_tEfNS_4arch4Sm80ELb1ELb0ELb1ELb0ELb0ELb0ELb1ELb1EEENS1_21CollectiveEpilogueFwdINS6_IJS8_S8_S9_EEENS6_IJNS7_ILi1EEESH_SH_EEESB_SD_Li128ELb0ELb1ELb1ELb0EEENS1_30DynamicPersistentTileSchedulerILi128ELi128ELb1ELb1ELb0EEEEEEEEEvNT_6ParamsE,"ax",@progbits
	.align	128
.text._ZN7cutlass13device_kernelIN5flash19enable_sm80_to_sm89INS1_16FlashAttnFwdSm80INS1_25CollectiveMainloopFwdSm80ILi4ELi1ELb0EN4cute5tupleIJNS5_1CILi128EEENS7_ILi64EEES8_EEELi128ENS_6half_tEfNS_4arch4Sm80ELb1ELb0ELb1ELb0ELb0ELb0ELb1ELb1EEENS1_21CollectiveEpilogueFwdINS6_IJS8_S8_S9_EEENS6_IJNS7_ILi1EEESH_SH_EEESB_SD_Li128ELb0ELb1ELb1ELb0EEENS1_30DynamicPersistentTileSchedulerILi128ELi128ELb1ELb1ELb0EEEEEEEEEvNT_6ParamsE:
        .type           _ZN7cutlass13device_kernelIN5flash19enable_sm80_to_sm89INS1_16FlashAttnFwdSm80INS1_25CollectiveMainloopFwdSm80ILi4ELi1ELb0EN4cute5tupleIJNS5_1CILi128EEENS7_ILi64EEES8_EEELi128ENS_6half_tEfNS_4arch4Sm80ELb1ELb0ELb1ELb0ELb0ELb0ELb1ELb1EEENS1_21CollectiveEpilogueFwdINS6_IJS8_S8_S9_EEENS6_IJNS7_ILi1EEESH_SH_EEESB_SD_Li128ELb0ELb1ELb1ELb0EEENS1_30DynamicPersistentTileSchedulerILi128ELi128ELb1ELb1ELb0EEEEEEEEEvNT_6ParamsE,@function
        .size           _ZN7cutlass13device_kernelIN5flash19enable_sm80_to_sm89INS1_16FlashAttnFwdSm80INS1_25CollectiveMainloopFwdSm80ILi4ELi1ELb0EN4cute5tupleIJNS5_1CILi128EEENS7_ILi64EEES8_EEELi128ENS_6half_tEfNS_4arch4Sm80ELb1ELb0ELb1ELb0ELb0ELb0ELb1ELb1EEENS1_21CollectiveEpilogueFwdINS6_IJS8_S8_S9_EEENS6_IJNS7_ILi1EEESH_SH_EEESB_SD_Li128ELb0ELb1ELb1ELb0EEENS1_30DynamicPersistentTileSchedulerILi128ELi128ELb1ELb1ELb0EEEEEEEEEvNT_6ParamsE,(.L_x_21 - _ZN7cutlass13device_kernelIN5flash19enable_sm80_to_sm89INS1_16FlashAttnFwdSm80INS1_25CollectiveMainloopFwdSm80ILi4ELi1ELb0EN4cute5tupleIJNS5_1CILi128EEENS7_ILi64EEES8_EEELi128ENS_6half_tEfNS_4arch4Sm80ELb1ELb0ELb1ELb0ELb0ELb0ELb1ELb1EEENS1_21CollectiveEpilogueFwdINS6_IJS8_S8_S9_EEENS6_IJNS7_ILi1EEESH_SH_EEESB_SD_Li128ELb0ELb1ELb1ELb0EEENS1_30DynamicPersistentTileSchedulerILi128ELi128ELb1ELb1ELb0EEEEEEEEEvNT_6ParamsE)
        .other          _ZN7cutlass13device_kernelIN5flash19enable_sm80_to_sm89INS1_16FlashAttnFwdSm80INS1_25CollectiveMainloopFwdSm80ILi4ELi1ELb0EN4cute5tupleIJNS5_1CILi128EEENS7_ILi64EEES8_EEELi128ENS_6half_tEfNS_4arch4Sm80ELb1ELb0ELb1ELb0ELb0ELb0ELb1ELb1EEENS1_21CollectiveEpilogueFwdINS6_IJS8_S8_S9_EEENS6_IJNS7_ILi1EEESH_SH_EEESB_SD_Li128ELb0ELb1ELb1ELb0EEENS1_30DynamicPersistentTileSchedulerILi128ELi128ELb1ELb1ELb0EEEEEEEEEvNT_6ParamsE,@"STO_CUDA_ENTRY STV_DEFAULT"
_ZN7cutlass13device_kernelIN5flash19enable_sm80_to_sm89INS1_16FlashAttnFwdSm80INS1_25CollectiveMainloopFwdSm80ILi4ELi1ELb0EN4cute5tupleIJNS5_1CILi128EEENS7_ILi64EEES8_EEELi128ENS_6half_tEfNS_4arch4Sm80ELb1ELb0ELb1ELb0ELb0ELb0ELb1ELb1EEENS1_21CollectiveEpilogueFwdINS6_IJS8_S8_S9_EEENS6_IJNS7_ILi1EEESH_SH_EEESB_SD_Li128ELb0ELb1ELb1ELb0EEENS1_30DynamicPersistentTileSchedulerILi128ELi128ELb1ELb1ELb0EEEEEEEEEvNT_6ParamsE:
[----:B------:R-:W-:Y:S01]  /*0000*/  LDC R1, c[0x0][0x37c] ;  /* 0x0000df00ff017b82 */ /* 0x000fe20000000800 */
[----:B------:R-:W-:Y:S05]  /*0010*/  EXIT ;  /* 0x000000000000794d */ /* 0x000fea0003800000 */
.L_x_9:
        /* <DEDUP_REMOVED lines=14> */
.L_x_21:


//--------------------- .text._ZN7cutlass13device_kernelIN5flash19enable_sm80_to_sm89INS1_16FlashAttnFwdSm80INS1_25CollectiveMainloopFwdSm80ILi8ELi1ELb1EN4cute5tupleIJNS5_1CILi128EEENS7_ILi112EEES8_EEELi128ENS_6half_tEfNS_4arch4Sm80ELb1ELb0ELb1ELb1ELb0ELb0ELb1ELb1EEENS1_21CollectiveEpilogueFwdINS6_IJS8_S8_S9_EEENS6_IJNS7_ILi1EEESH_SH_EEESB_SD_Li256ELb1ELb1ELb1ELb0EEENS1_36VarlenDynamicPersistentTileSchedulerILi128ELi112ELi256ELi256ELb1ELb1ELb0ELb1ELb1ELb1EEEEEEEEEvNT_6ParamsE --------------------------
	.section	.text._ZN7cutlass13device_kernelIN5flash19enable_sm80_to_sm89INS1_16FlashAttnFwdSm80INS1_25CollectiveMainloopFwdSm80ILi8ELi1ELb1EN4cute5tupleIJNS5_1CILi128EEENS7_ILi112EEES8_EEELi128ENS_6half_tEfNS_4arch4Sm80ELb1ELb0ELb1ELb1ELb0ELb0ELb1ELb1EEENS1_21CollectiveEpilogueFwdINS6_IJS8_S8_S9_EEENS6_IJNS7_ILi1EEESH_SH_EEESB_SD_Li256ELb1ELb1ELb1ELb0EEENS1_36VarlenDynamicPersistentTileSchedulerILi128ELi112ELi256ELi256ELb1ELb1ELb0ELb1ELb1ELb1EEEEEEEEEvNT_6ParamsE,"ax",@progbits
	.align	128
.text._ZN7cutlass13device_kernelIN5flash19enable_sm80_to_sm89INS1_16FlashAttnFwdSm80INS1_25CollectiveMainloopFwdSm80ILi8ELi1ELb1EN4cute5tupleIJNS5_1CILi128EEENS7_ILi112EEES8_EEELi128ENS_6half_tEfNS_4arch4Sm80ELb1ELb0ELb1ELb1ELb0ELb0ELb1ELb1EEENS1_21CollectiveEpilogueFwdINS6_IJS8_S8_S9_EEENS6_IJNS7_ILi1EEESH_SH_EEESB_SD_Li256ELb1ELb1ELb1ELb0EEENS1_36VarlenDynamicPersistentTileSchedulerILi128ELi112ELi256ELi256ELb1ELb1ELb0ELb1ELb1ELb1EEEEEEEEEvNT_6ParamsE:
        .type           _ZN7cutlass13device_kernelIN5flash19enable_sm80_to_sm89INS1_16FlashAttnFwdSm80INS1_25CollectiveMainloopFwdSm80ILi8ELi1ELb1EN4cute5tupleIJNS5_1CILi128EEENS7_ILi112EEES8_EEELi128ENS_6half_tEfNS_4arch4Sm80ELb1ELb0ELb1ELb1ELb0ELb0ELb1ELb1EEENS1_21CollectiveEpilogueFwdINS6_IJS8_S8_S9_EEENS6_IJNS7_ILi1EEESH_SH_EEESB_SD_Li256ELb1ELb1ELb1ELb0EEENS1_36VarlenDynamicPersistentTileSchedulerILi128ELi112ELi256ELi256ELb1ELb1ELb0ELb1ELb1ELb1EEEEEEEEEvNT_6ParamsE,@function
        .size           _ZN7cutlass13device_kernelIN5flash19enable_sm80_to_sm89INS1_16FlashAttnFwdSm80INS1_25CollectiveMainloopFwdSm80ILi8ELi1ELb1EN4cute5tupleIJNS5_1CILi128EEENS7_ILi112EEES8_EEELi128ENS_6half_tEfNS_4arch4Sm80ELb1ELb0ELb1ELb1ELb0ELb0ELb1ELb1EEENS1_21CollectiveEpilogueFwdINS6_IJS8_S8_S9_EEENS6_IJNS7_ILi1EEESH_SH_EEESB_SD_Li256ELb1ELb1ELb1ELb0EEENS1_36VarlenDynamicPersistentTileSchedulerILi128ELi112ELi256ELi256ELb1ELb1ELb0ELb1ELb1ELb1EEEEEEEEEvNT_6ParamsE,(.L_x_22 - _ZN7cutlass13device_kernelIN5flash19enable_sm80_to_sm89INS1_16FlashAttnFwdSm80INS1_25CollectiveMainloopFwdSm80ILi8ELi1ELb1EN4cute5tupleIJNS5_1CILi128EEENS7_ILi112EEES8_EEELi128ENS_6half_tEfNS_4arch4Sm80ELb1ELb0ELb1ELb1ELb0ELb0ELb1ELb1EEENS1_21CollectiveEpilogueFwdINS6_IJS8_S8_S9_EEENS6_IJNS7_ILi1EEESH_SH_EEESB_SD_Li256ELb1ELb1ELb1ELb0EEENS1_36VarlenDynamicPersistentTileSchedulerILi128ELi112ELi256ELi256ELb1ELb1ELb0ELb1ELb1ELb1EEEEEEEEEvNT_6ParamsE)
        .other          _ZN7cutlass13device_kernelIN5flash19enable_sm80_to_sm89INS1_16FlashAttnFwdSm80INS1_25CollectiveMainloopFwdSm80ILi8ELi1ELb1EN4cute5tupleIJNS5_1CILi128EEENS7_ILi112EEES8_EEELi128ENS_6half_tEfNS_4arch4Sm80ELb1ELb0ELb1ELb1ELb0ELb0ELb1ELb1EEENS1_21CollectiveEpilogueFwdINS6_IJS8_S8_S9_EEENS6_IJNS7_ILi1EEESH_SH_EEESB_SD_Li256ELb1ELb1ELb1ELb0EEENS1_36VarlenDynamicPersistentTileSchedulerILi128ELi112ELi256ELi256ELb1ELb1ELb0ELb1ELb1ELb1EEEEEEEEEvNT_6ParamsE,@"STO_CUDA_ENTRY STV_DEFAULT"
_ZN7cutlass13device_kernelIN5flash19enable_sm80_to_sm89INS1_16FlashAttnFwdSm80INS1_25CollectiveMainloopFwdSm80ILi8ELi1ELb1EN4cute5tupleIJNS5_1CILi128EEENS7_ILi112EEES8_EEELi128ENS_6half_tEfNS_4arch4Sm80ELb1ELb0ELb1ELb1ELb0ELb0ELb1ELb1EEENS1_21CollectiveEpilogueFwdINS6_IJS8_S8_S9_EEENS6_IJNS7_ILi1EEESH_SH_EEESB_SD_Li256ELb1ELb1ELb1ELb0EEENS1_36VarlenDynamicPersistentTileSchedulerILi128ELi112ELi256ELi256ELb1ELb1ELb0ELb1ELb1ELb1EEEEEEEEEvNT_6ParamsE:
[----:B------:R-:W-:Y:S01]  /*0000*/  LDC R1, c[0x0][0x37c] ;  /* 0x0000df00ff017b82 */ /* 0x000fe20000000800 */
[----:B------:R-:W-:Y:S05]  /*0010*/  EXIT ;  /* 0x000000000000794d */ /* 0x000fea0003800000 */
.L_x_10:
        /* <DEDUP_REMOVED lines=14> */
.L_x_22:


//--------------------- .text._ZN7cutlass13device_kernelIN5flash19enable_sm80_to_sm89INS1_16FlashAttnFwdSm80INS1_25CollectiveMainloopFwdSm80ILi8ELi1ELb1EN4cute5tupleIJNS5_1CILi128EEENS7_ILi112EEES8_EEELi128ENS_6half_tEfNS_4arch4Sm80ELb1ELb0ELb1ELb1ELb0ELb1ELb1ELb1EEENS1_21CollectiveEpilogueFwdINS6_IJS8_S8_S9_EEENS6_IJNS7_ILi1EEESH_SH_EEESB_SD_Li256ELb1ELb1ELb1ELb0EEENS1_36VarlenDynamicPersistentTileSchedulerILi128ELi112ELi256ELi256ELb1ELb1ELb0ELb1ELb1ELb1EEEEEEEEEvNT_6ParamsE --------------------------
	.section	.text._ZN7cutlass13device_kernelIN5flash19enable_sm80_to_sm89INS1_16FlashAttnFwdSm80INS1_25CollectiveMainloopFwdSm80ILi8ELi1ELb1EN4cute5tupleIJNS5_1CILi128EEENS7_ILi112EEES8_EEELi128ENS_6half_tEfNS_4arch4Sm80ELb1ELb0ELb1ELb1ELb0ELb1ELb1ELb1EEENS1_21CollectiveEpilogueFwdINS6_IJS8_S8_S9_EEENS6_IJNS7_ILi1EEESH_SH_EEESB_SD_Li256ELb1ELb1ELb1ELb0EEENS1_36VarlenDynamicPersistentTileSchedulerILi128ELi112ELi256ELi256ELb1ELb1ELb0ELb1ELb1ELb1EEEEEEEEEvNT_6ParamsE,"ax",@progbits
	.align	128
.text._ZN7cutlass13device_kernelIN5flash19enable_sm80_to_sm89INS1_16FlashAttnFwdSm80INS1_25CollectiveMainloopFwdSm80ILi8ELi1ELb1EN4cute5tupleIJNS5_1CILi128EEENS7_ILi112EEES8_EEELi128ENS_6half_tEfNS_4arch4Sm80ELb1ELb0ELb1ELb1ELb0ELb1ELb1ELb1EEENS1_21CollectiveEpilogueFwdINS6_IJS8_S8_S9_EEENS6_IJNS7_ILi1EEESH_SH_EEESB_SD_Li256ELb1ELb1ELb1ELb0EEENS1_36VarlenDynamicPersistentTileSchedulerILi128ELi112ELi256ELi256ELb1ELb1ELb0ELb1ELb1ELb1EEEEEEEEEvNT_6ParamsE:
        .type           _ZN7cutlass13device_kernelIN5flash19enable_sm80_to_sm89INS1_16FlashAttnFwdSm80INS1_25CollectiveMainloopFwdSm80ILi8ELi1ELb1EN4cute5tupleIJNS5_1CILi128EEENS7_ILi112EEES8_EEELi128ENS_6half_tEfNS_4arch4Sm80ELb1ELb0ELb1ELb1ELb0ELb1ELb1ELb1EEENS1_21CollectiveEpilogueFwdINS6_IJS8_S8_S9_EEENS6_IJNS7_ILi1EEESH_SH_EEESB_SD_Li256ELb1ELb1ELb1ELb0EEENS1_36VarlenDynamicPersistentTileSchedulerILi128ELi112ELi256ELi256ELb1ELb1ELb0ELb1ELb1ELb1EEEEEEEEEvNT_6ParamsE,@function
        .size           _ZN7cutlass13device_kernelIN5flash19enable_sm80_to_sm89INS1_16FlashAttnFwdSm80INS1_25CollectiveMainloopFwdSm80ILi8ELi1ELb1EN4cute5tupleIJNS5_1CILi128EEENS7_ILi112EEES8_EEELi128ENS_6half_tEfNS_4arch4Sm80ELb1ELb0ELb1ELb1ELb0ELb1ELb1ELb1EEENS1_21CollectiveEpilogueFwdINS6_IJS8_S8_S9_EEENS6_IJNS7_ILi1EEESH_SH_EEESB_SD_Li256ELb1ELb1ELb1ELb0EEENS1_36VarlenDynamicPersistentTileSchedulerILi128ELi112ELi256ELi256ELb1ELb1ELb0ELb1ELb1ELb1EEEEEEEEEvNT_6ParamsE,(.L_x_23 - _ZN7cutlass13device_kernelIN5flash19enable_sm80_to_sm89INS1_16FlashAttnFwdSm80INS1_25CollectiveMainloopFwdSm80ILi8ELi1ELb1EN4cute5tupleIJNS5_1CILi128EEENS7_ILi112EEES8_EEELi128ENS_6half_tEfNS_4arch4Sm80ELb1ELb0ELb1ELb1ELb0ELb1ELb1ELb1EEENS1_21CollectiveEpilogueFwdINS6_IJS8_S8_S9_EEENS6_IJNS7_ILi1EEESH_SH_EEESB_SD_Li256ELb1ELb1ELb1ELb0EEENS1_36VarlenDynamicPersistentTileSchedulerILi128ELi112ELi256ELi256ELb1ELb1ELb0ELb1ELb1ELb1EEEEEEEEEvNT_6ParamsE)
        .other          _ZN7cutlass13device_kernelIN5flash19enable_sm80_to_sm89INS1_16FlashAttnFwdSm80INS1_25CollectiveMainloopFwdSm80ILi8ELi1ELb1EN4cute5tupleIJNS5_1CILi128EEENS7_ILi112EEES8_EEELi128ENS_6half_tEfNS_4arch4Sm80ELb1ELb0ELb1ELb1ELb0ELb1ELb1ELb1EEENS1_21CollectiveEpilogueFwdINS6_IJS8_S8_S9_EEENS6_IJNS7_ILi1EEESH_SH_EEESB_SD_Li256ELb1ELb1ELb1ELb0EEENS1_36VarlenDynamicPersistentTileSchedulerILi128ELi112ELi256ELi256ELb1ELb1ELb0ELb1ELb1ELb1EEEEEEEEEvNT_6ParamsE,@"STO_CUDA_ENTRY STV_DEFAULT"
_ZN7cutlass13device_kernelIN5flash19enable_sm80_to_sm89INS1_16FlashAttnFwdSm80INS1_25CollectiveMainloopFwdSm80ILi8ELi1ELb1EN4cute5tupleIJNS5_1CILi128EEENS7_ILi112EEES8_EEELi128ENS_6half_tEfNS_4arch4Sm80ELb1ELb0ELb1ELb1ELb0ELb1ELb1ELb1EEENS1_21CollectiveEpilogueFwdINS6_IJS8_S8_S9_EEENS6_IJNS7_ILi1EEESH_SH_EEESB_SD_Li256ELb1ELb1ELb1ELb0EEENS1_36VarlenDynamicPersistentTileSchedulerILi128ELi112ELi256ELi256ELb1ELb1ELb0ELb1ELb1ELb1EEEEEEEEEvNT_6ParamsE:
[----:B------:R-:W-:Y:S01]  /*0000*/  LDC R1, c[0x0][0x37c] ;  /* 0x0000df00ff017b82 */ /* 0x000fe20000000800 */
[----:B------:R-:W-:Y:S05]  /*0010*/  EXIT ;  /* 0x000000000000794d */ /* 0x000fea0003800000 */
.L_x_11:
        /* <DEDUP_REMOVED lines=14> */
.L_x_23:


//--------------------- .nv.shared.reserved.0     --------------------------
	.section	.nv.shared.reserved.0,"aw",@nobits
	.weak		__nv_reservedSMEM_offset_0_alias
	.size		__nv_reservedSMEM_offset_0_alias, 0, 64
	.other		__nv_reservedSMEM_offset_0_alias,@"STO_CUDA_RESERVED_SHARED STV_DEFAULT"
__nv_reservedSMEM_offset_0_alias:
	.zero		0
	.zero		64


//--------------------- .nv.global                --------------------------
	.section	.nv.global,"aw",@nobits
.nv.global:
	.type		_ZN80_INTERNAL_280a4de0_44_flash_fwd_hdim128_fp16_split_softcap_sm80_cu_ee213261_34344cute1_E,@object
	.size		_ZN80_INTERNAL_280a4de0_44_flash_fwd_hdim128_fp16_split_softcap_sm80_cu_ee213261_34344cute1_E,(_ZN80_INTERNAL_280a4de0_44_flash_fwd_hdim128_fp16_split_softcap_sm80_cu_ee213261_34344cuda3std3__45__cpo6cbeginE - _ZN80_INTERNAL_280a4de0_44_flash_fwd_hdim128_fp16_split_softcap_sm80_cu_ee213261_34344cute1_E)
_ZN80_INTERNAL_280a4de0_44_flash_fwd_hdim128_fp16_split_softcap_sm80_cu_ee213261_34344cute1_E:
	.zero		1
	.type		_ZN80_INTERNAL_280a4de0_44_flash_fwd_hdim128_fp16_split_softcap_sm80_cu_ee213261_34344cuda3std3__45__cpo6cbeginE,@object
	.size		_ZN80_INTERNAL_280a4de0_44_flash_fwd_hdim128_fp16_split_softcap_sm80_cu_ee213261_34344cuda3std3__45__cpo6cbeginE,(_ZN80_INTERNAL_280a4de0_44_flash_fwd_hdim128_fp16_split_softcap_sm80_cu_ee213261_34344cuda3std3__48in_placeE - _ZN80_INTERNAL_280a4de0_44_flash_fwd_hdim128_fp16_split_softcap_sm80_cu_ee213261_34344cuda3std3__45__cpo6cbeginE)
_ZN80_INTERNAL_280a4de0_44_flash_fwd_hdim128_fp16_split_softcap_sm80_cu_ee213261_34344cuda3std3__45__cpo6cbeginE:
	.zero		1
	.type		_ZN80_INTERNAL_280a4de0_44_flash_fwd_hdim128_fp16_split_softcap_sm80_cu_ee213261_34344cuda3std3__48in_placeE,@object
	.size		_ZN80_INTERNAL_280a4de0_44_flash_fwd_hdim128_fp16_split_softcap_sm80_cu_ee213261_34344cuda3std3__48in_placeE,(_ZN80_INTERNAL_280a4de0_44_flash_fwd_hdim128_fp16_split_softcap_sm80_cu_ee213261_34344cuda3std6ranges3__45__cpo9iter_moveE - _ZN80_INTERNAL_280a4de0_44_flash_fwd_hdim128_fp16_split_softcap_sm80_cu_ee213261_34344cuda3std3__48in_placeE)
_ZN80_INTERNAL_280a4de0_44_flash_fwd_hdim128_fp16_split_softcap_sm80_cu_ee213261_34344cuda3std3__48in_placeE:
	.zero		1
	.type		_ZN80_INTERNAL_280a4de0_44_flash_fwd_hdim128_fp16_split_softcap_sm80_cu_ee213261_34344cuda3std6ranges3__45__cpo9iter_moveE,@object
	.size		_ZN80_INTERNAL_280a4de0_44_flash_fwd_hdim128_fp16_split_softcap_sm80_cu_ee213261_34344cuda3std6ranges3__45__cpo9iter_moveE,(_ZN80_INTERNAL_280a4de0_44_flash_fwd_hdim128_fp16_split_softcap_sm80_cu_ee213261_34344cuda3std3__45__cpo5beginE - _ZN80_INTERNAL_280a4de0_44_flash_fwd_hdim128_fp16_split_softcap_sm80_cu_ee213261_34344cuda3std6ranges3__45__cpo9iter_moveE)
_ZN80_INTERNAL_280a4de0_44_flash_fwd_hdim128_fp16_split_softcap_sm80_cu_ee213261_34344cuda3std6ranges3__45__cpo9iter_moveE:
	.zero		1
	.type		_ZN80_INTERNAL_280a4de0_44_flash_fwd_hdim128_fp16_split_softcap_sm80_cu_ee213261_34344cuda3std3__45__cpo5beginE,@object
	.size		_ZN80_INTERNAL_280a4de0_44_flash_fwd_hdim128_fp16_split_softcap_sm80_cu_ee213261_34344cuda3std3__45__cpo5beginE,(_ZN80_INTERNAL_280a4de0_44_flash_fwd_hdim128_fp16_split_softcap_sm80_cu_ee213261_34344cuda3std3__482_GLOBAL__N__280a4de0_44_flash_fwd_hdim128_fp16_split_softcap_sm80_cu_ee213261_34346ignoreE - _ZN80_INTERNAL_280a4de0_44_flash_fwd_hdim128_fp16_split_softcap_sm80_cu_ee213261_34344cuda3std3__45__cpo5beginE)
_ZN80_INTERNAL_280a4de0_44_flash_fwd_hdim128_fp16_split_softcap_sm80_cu_ee213261_34344cuda3std3__45__cpo5beginE:
	.zero		1
	.type		_ZN80_INTERNAL_280a4de0_44_flash_fwd_hdim128_fp16_split_softcap_sm80_cu_ee213261_34344cuda3std3__482_GLOBAL__N__280a4de0_44_flash_fwd_hdim128_fp16_split_softcap_sm80_cu_ee213261_34346ignoreE,@object
	.size		_ZN80_INTERNAL_280a4de0_44_flash_fwd_hdim128_fp16_split_softcap_sm80_cu_ee213261_34344cuda3std3__482_GLOBAL__N__280a4de0_44_flash_fwd_hdim128_fp16_split_softcap_sm80_cu_ee213261_34346ignoreE,(_ZN80_INTERNAL_280a4de0_44_flash_fwd_hdim128_fp16_split_softcap_sm80_cu_ee213261_34344cute7productE - _ZN80_INTERNAL_280a4de0_44_flash_fwd_hdim128_fp16_split_softcap_sm80_cu_ee213261_34344cuda3std3__482_GLOBAL__N__280a4de0_44_flash_fwd_hdim128_fp16_split_softcap_sm80_cu_ee213261_34346ignoreE)
_ZN80_INTERNAL_280a4de0_44_flash_fwd_hdim128_fp16_split_softcap_sm80_cu_ee213261_34344cuda3std3__482_GLOBAL__N__280a4de0_44_flash_fwd_hdim128_fp16_split_softcap_sm80_cu_ee213261_34346ignoreE:
	.zero		1
	.type		_ZN80_INTERNAL_280a4de0_44_flash_fwd_hdim128_fp16_split_softcap_sm80_cu_ee213261_34344cute7productE,@object
	.size		_ZN80_INTERNAL_280a4de0_44_flash_fwd_hdim128_fp16_split_softcap_sm80_cu_ee213261_34344cute7productE,(_ZN80_INTERNAL_280a4de0_44_flash_fwd_hdim128_fp16_split_softcap_sm80_cu_ee213261_34344cuda3std3__45__cpo3endE - _ZN80_INTERNAL_280a4de0_44_flash_fwd_hdim128_fp16_split_softcap_sm80_cu_ee213261_34344cute7productE)
_ZN80_INTERNAL_280a4de0_44_flash_fwd_hdim128_fp16_split_softcap_sm80_cu_ee213261_34344cute7productE:
	.zero		1
	.type		_ZN80_INTERNAL_280a4de0_44_flash_fwd_hdim128_fp16_split_softcap_sm80_cu_ee213261_34344cuda3std3__45__cpo3endE,@object
	.size		_ZN80_INTERNAL_280a4de0_44_flash_fwd_hdim128_fp16_split_softcap_sm80_cu_ee213261_34344cuda3std3__45__cpo3endE,(_ZN80_INTERNAL_280a4de0_44_flash_fwd_hdim128_fp16_split_softcap_sm80_cu_ee213261_34344cuda3std3__419piecewise_constructE - _ZN80_INTERNAL_280a4de0_44_flash_fwd_hdim128_fp16_split_softcap_sm80_cu_ee213261_34344cuda3std3__45__cpo3endE)
_ZN80_INTERNAL_280a4de0_44_flash_fwd_hdim128_fp16_split_softcap_sm80_cu_ee213261_34344cuda3std3__45__cpo3endE:
	.zero		1
	.type		_ZN80_INTERNAL_280a4de0_44_flash_fwd_hdim128_fp16_split_softcap_sm80_cu_ee213261_34344cuda3std3__419piecewise_constructE,@object
	.size		_ZN80_INTERNAL_280a4de0_44_flash_fwd_hdim128_fp16_split_softcap_sm80_cu_ee213261_34344cuda3std3__419piecewise_constructE,(_ZN80_INTERNAL_280a4de0_44_flash_fwd_hdim128_fp16_split_softcap_sm80_cu_ee213261_34344cuda3std3__45__cpo4cendE - _ZN80_INTERNAL_280a4de0_44_flash_fwd_hdim128_fp16_split_softcap_sm80_cu_ee213261_34344cuda3std3__419piecewise_constructE)
_ZN80_INTERNAL_280a4de0_44_flash_fwd_hdim128_fp16_split_softcap_sm80_cu_ee213261_34344cuda3std3__419piecewise_constructE:
	.zero		1
	.type		_ZN80_INTERNAL_280a4de0_44_flash_fwd_hdim128_fp16_split_softcap_sm80_cu_ee213261_34344cuda3std3__45__cpo4cendE,@object
	.size		_ZN80_INTERNAL_280a4de0_44_flash_fwd_hdim128_fp16_split_softcap_sm80_cu_ee213261_34344cuda3std3__45__cpo4cendE,(_ZN80_INTERNAL_280a4de0_44_flash_fwd_hdim128_fp16_split_softcap_sm80_cu_ee213261_34344cuda3std6ranges3__45__cpo4swapE - _ZN80_INTERNAL_280a4de0_44_flash_fwd_hdim128_fp16_split_softcap_sm80_cu_ee213261_34344cuda3std3__45__cpo4cendE)
_ZN80_INTERNAL_280a4de0_44_flash_fwd_hdim128_fp16_split_softcap_sm80_cu_ee213261_34344cuda3std3__45__cpo4cendE:
	.zero		1
	.type		_ZN80_INTERNAL_280a4de0_44_flash_fwd_hdim128_fp16_split_softcap_sm80_cu_ee213261_34344cuda3std6ranges3__45__cpo4swapE,@object
	.size		_ZN80_INTERNAL_280a4de0_44_flash_fwd_hdim128_fp16_split_softcap_sm80_cu_ee213261_34344cuda3std6ranges3__45__cpo4swapE,(.L_7 - _ZN80_INTERNAL_280a4de0_44_flash_fwd_hdim128_fp16_split_softcap_sm80_cu_ee213261_34344cuda3std6ranges3__45__cpo4swapE)
_ZN80_INTERNAL_280a4de0_44_flash_fwd_hdim128_fp16_split_softcap_sm80_cu_ee213261_34344cuda3std6ranges3__45__cpo4swapE:
	.zero		1
.L_7:


//--------------------- .nv.constant0._ZN7cutlass13device_kernelIN5flash19enable_sm80_to_sm89INS1_16FlashAttnFwdSm80INS1_25CollectiveMainloopFwdSm80ILi8ELi1ELb1EN4cute5tupleIJNS5_1CILi128EEES8_S8_EEELi128ENS_6half_tEfNS_4arch4Sm80ELb0ELb0ELb1ELb0ELb0ELb0ELb1ELb1EEENS1_21CollectiveEpilogueFwdIS9_NS6_IJNS7_ILi1EEESF_SF_EEESA_SC_Li256ELb0ELb1ELb1ELb0EEENS1_19SingleTileSchedulerILb0ELb1ELb1ELi128EEEEEEEEEvNT_6ParamsE --------------------------
	.section	.nv.constant0._ZN7cutlass13device_kernelIN5flash19enable_sm80_to_sm89INS1_16FlashAttnFwdSm80INS1_25CollectiveMainloopFwdSm80ILi8ELi1ELb1EN4cute5tupleIJNS5_1CILi128EEES8_S8_EEELi128ENS_6half_tEfNS_4arch4Sm80ELb0ELb0ELb1ELb0ELb0ELb0ELb1ELb1EEENS1_21CollectiveEpilogueFwdIS9_NS6_IJNS7_ILi1EEESF_SF_EEESA_SC_Li256ELb0ELb1ELb1ELb0EEENS1_19SingleTileSchedulerILb0ELb1ELb1ELi128EEEEEEEEEvNT_6ParamsE,"a",@progbits
	.sectionflags	@""
	.align	4
.nv.constant0._ZN7cutlass13device_kernelIN5flash19enable_sm80_to_sm89INS1_16FlashAttnFwdSm80INS1_25CollectiveMainloopFwdSm80ILi8ELi1ELb1EN4cute5tupleIJNS5_1CILi128EEES8_S8_EEELi128ENS_6half_tEfNS_4arch4Sm80ELb0ELb0ELb1ELb0ELb0ELb0ELb1ELb1EEENS1_21CollectiveEpilogueFwdIS9_NS6_IJNS7_ILi1EEESF_SF_EEESA_SC_Li256ELb0ELb1ELb1ELb0EEENS1_19SingleTileSchedulerILb0ELb1ELb1ELi128EEEEEEEEEvNT_6ParamsE:
	.zero		1944


//--------------------- .nv.constant0._ZN7cutlass13device_kernelIN5flash19enable_sm80_to_sm89INS1_16FlashAttnFwdSm80INS1_25CollectiveMainloopFwdSm80ILi8ELi1ELb1EN4cute5tupleIJNS5_1CILi128EEENS7_ILi96EEES8_EEELi128ENS_6half_tEfNS_4arch4Sm80ELb0ELb1ELb1ELb0ELb0ELb0ELb1ELb1EEENS1_21CollectiveEpilogueFwdINS6_IJS8_S8_S9_EEENS6_IJNS7_ILi1EEESH_SH_EEESB_SD_Li256ELb0ELb1ELb1ELb0EEENS1_19SingleTileSchedulerILb0ELb1ELb1ELi128EEEEEEEEEvNT_6ParamsE --------------------------
	.section	.nv.constant0._ZN7cutlass13device_kernelIN5flash19enable_sm80_to_sm89INS1_16FlashAttnFwdSm80INS1_25CollectiveMainloopFwdSm80ILi8ELi1ELb1EN4cute5tupleIJNS5_1CILi128EEENS7_ILi96EEES8_EEELi128ENS_6half_tEfNS_4arch4Sm80ELb0ELb1ELb1ELb0ELb0ELb0ELb1ELb1EEENS1_21CollectiveEpilogueFwdINS6_IJS8_S8_S9_EEENS6_IJNS7_ILi1EEESH_SH_EEESB_SD_Li256ELb0ELb1ELb1ELb0EEENS1_19SingleTileSchedulerILb0ELb1ELb1ELi128EEEEEEEEEvNT_6ParamsE,"a",@progbits
	.sectionflags	@""
	.align	4
.nv.constant0._ZN7cutlass13device_kernelIN5flash19enable_sm80_to_sm89INS1_16FlashAttnFwdSm80INS1_25CollectiveMainloopFwdSm80ILi8ELi1ELb1EN4cute5tupleIJNS5_1CILi128EEENS7_ILi96EEES8_EEELi128ENS_6half_tEfNS_4arch4Sm80ELb0ELb1ELb1ELb0ELb0ELb0ELb1ELb1EEENS1_21CollectiveEpilogueFwdINS6_IJS8_S8_S9_EEENS6_IJNS7_ILi1EEESH_SH_EEESB_SD_Li256ELb0ELb1ELb1ELb0EEENS1_19SingleTileSchedulerILb0ELb1ELb1ELi128EEEEEEEEEvNT_6ParamsE:
	.zero		1944


//--------------------- .nv.constant0._ZN7cutlass13device_kernelIN5flash19enable_sm80_to_sm89INS1_16FlashAttnFwdSm80INS1_25CollectiveMainloopFwdSm80ILi8ELi1ELb1EN4cute5tupleIJNS5_1CILi128EEES8_S8_EEELi128ENS_6half_tEfNS_4arch4Sm80ELb1ELb0ELb1ELb0ELb0ELb0ELb1ELb1EEENS1_21CollectiveEpilogueFwdIS9_NS6_IJNS7_ILi1EEESF_SF_EEESA_SC_Li256ELb0ELb1ELb1ELb0EEENS1_30DynamicPersistentTileSchedulerILi256ELi256ELb1ELb1ELb0EEEEEEEEEvNT_6ParamsE --------------------------
	.section	.nv.constant0._ZN7cutlass13device_kernelIN5flash19enable_sm80_to_sm89INS1_16FlashAttnFwdSm80INS1_25CollectiveMainloopFwdSm80ILi8ELi1ELb1EN4cute5tupleIJNS5_1CILi128EEES8_S8_EEELi128ENS_6half_tEfNS_4arch4Sm80ELb1ELb0ELb1ELb0ELb0ELb0ELb1ELb1EEENS1_21CollectiveEpilogueFwdIS9_NS6_IJNS7_ILi1EEESF_SF_EEESA_SC_Li256ELb0ELb1ELb1ELb0EEENS1_30DynamicPersistentTileSchedulerILi256ELi256ELb1ELb1ELb0EEEEEEEEEvNT_6ParamsE,"a",@progbits
	.sectionflags	@""
	.align	4
.nv.constant0._ZN7cutlass13device_kernelIN5flash19enable_sm80_to_sm89INS1_16FlashAttnFwdSm80INS1_25CollectiveMainloopFwdSm80ILi8ELi1ELb1EN4cute5tupleIJNS5_1CILi128EEES8_S8_EEELi128ENS_6half_tEfNS_4arch4Sm80ELb1ELb0ELb1ELb0ELb0ELb0ELb1ELb1EEENS1_21CollectiveEpilogueFwdIS9_NS6_IJNS7_ILi1EEESF_SF_EEESA_SC_Li256ELb0ELb1ELb1ELb0EEENS1_30DynamicPersistentTileSchedulerILi256ELi256ELb1ELb1ELb0EEEEEEEEEvNT_6ParamsE:
	.zero		1960


//--------------------- .nv.constant0._ZN7cutlass13device_kernelIN5flash19enable_sm80_to_sm89INS1_16FlashAttnFwdSm80INS1_25CollectiveMainloopFwdSm80ILi4ELi1ELb0EN4cute5tupleIJNS5_1CILi128EEENS7_ILi64EEES8_EEELi128ENS_6half_tEfNS_4arch4Sm80ELb0ELb0ELb1ELb0ELb0ELb0ELb1ELb1EEENS1_21CollectiveEpilogueFwdINS6_IJS8_S8_S9_EEENS6_IJNS7_ILi1EEESH_SH_EEESB_SD_Li128ELb0ELb1ELb1ELb0EEENS1_19SingleTileSchedulerILb0ELb1ELb1ELi128EEEEEEEEEvNT_6ParamsE --------------------------
	.section	.nv.constant0._ZN7cutlass13device_kernelIN5flash19enable_sm80_to_sm89INS1_16FlashAttnFwdSm80INS1_25CollectiveMainloopFwdSm80ILi4ELi1ELb0EN4cute5tupleIJNS5_1CILi128EEENS7_ILi64EEES8_EEELi128ENS_6half_tEfNS_4arch4Sm80ELb0ELb0ELb1ELb0ELb0ELb0ELb1ELb1EEENS1_21CollectiveEpilogueFwdINS6_IJS8_S8_S9_EEENS6_IJNS7_ILi1EEESH_SH_EEESB_SD_Li128ELb0ELb1ELb1ELb0EEENS1_19SingleTileSchedulerILb0ELb1ELb1ELi128EEEEEEEEEvNT_6ParamsE,"a",@progbits
	.sectionflags	@""
	.align	4
.nv.constant0._ZN7cutlass13device_kernelIN5flash19enable_sm80_to_sm89INS1_16FlashAttnFwdSm80INS1_25CollectiveMainloopFwdSm80ILi4ELi1ELb0EN4cute5tupleIJNS5_1CILi128EEENS7_ILi64EEES8_EEELi128ENS_6half_tEfNS_4arch4Sm80ELb0ELb0ELb1ELb0ELb0ELb0ELb1ELb1EEENS1_21CollectiveEpilogueFwdINS6_IJS8_S8_S9_EEENS6_IJNS7_ILi1EEESH_SH_EEESB_SD_Li128ELb0ELb1ELb1ELb0EEENS1_19SingleTileSchedulerILb0ELb1ELb1ELi128EEEEEEEEEvNT_6ParamsE:
	.zero		1944


//--------------------- .nv.constant0._ZN7cutlass13device_kernelIN5flash19enable_sm80_to_sm89INS1_16FlashAttnFwdSm80INS1_25CollectiveMainloopFwdSm80ILi8ELi1ELb1EN4cute5tupleIJNS5_1CILi128EEENS7_ILi112EEES8_EEELi128ENS_6half_tEfNS_4arch4Sm80ELb0ELb0ELb1ELb1ELb0ELb0ELb1ELb1EEENS1_21CollectiveEpilogueFwdINS6_IJS8_S8_S9_EEENS6_IJNS7_ILi1EEESH_SH_EEESB_SD_Li256ELb1ELb1ELb1ELb0EEENS1_36VarlenDynamicPersistentTileSchedulerILi128ELi112ELi256ELi256ELb1ELb1ELb0ELb0ELb1ELb1EEEEEEEEEvNT_6ParamsE --------------------------
	.section	.nv.constant0._ZN7cutlass13device_kernelIN5flash19enable_sm80_to_sm89INS1_16FlashAttnFwdSm80INS1_25CollectiveMainloopFwdSm80ILi8ELi1ELb1EN4cute5tupleIJNS5_1CILi128EEENS7_ILi112EEES8_EEELi128ENS_6half_tEfNS_4arch4Sm80ELb0ELb0ELb1ELb1ELb0ELb0ELb1ELb1EEENS1_21CollectiveEpilogueFwdINS6_IJS8_S8_S9_EEENS6_IJNS7_ILi1EEESH_SH_EEESB_SD_Li256ELb1ELb1ELb1ELb0EEENS1_36VarlenDynamicPersistentTileSchedulerILi128ELi112ELi256ELi256ELb1ELb1ELb0ELb0ELb1ELb1EEEEEEEEEvNT_6ParamsE,"a",@progbits
	.sectionflags	@""
	.align	4
.nv.constant0._ZN7cutlass13device_kernelIN5flash19enable_sm80_to_sm89INS1_16FlashAttnFwdSm80INS1_25CollectiveMainloopFwdSm80ILi8ELi1ELb1EN4cute5tupleIJNS5_1CILi128EEENS7_ILi112EEES8_EEELi128ENS_6half_tEfNS_4arch4Sm80ELb0ELb0ELb1ELb1ELb0ELb0ELb1ELb1EEENS1_21CollectiveEpilogueFwdINS6_IJS8_S8_S9_EEENS6_IJNS7_ILi1EEESH_SH_EEESB_SD_Li256ELb1ELb1ELb1ELb0EEENS1_36VarlenDynamicPersistentTileSchedulerILi128ELi112ELi256ELi256ELb1ELb1ELb0ELb0ELb1ELb1EEEEEEEEEvNT_6ParamsE:
	.zero		1976


//--------------------- .nv.constant0._ZN7cutlass13device_kernelIN5flash19enable_sm80_to_sm89INS1_16FlashAttnFwdSm80INS1_25CollectiveMainloopFwdSm80ILi8ELi1ELb1EN4cute5tupleIJNS5_1CILi128EEENS7_ILi112EEES8_EEELi128ENS_6half_tEfNS_4arch4Sm80ELb0ELb0ELb1ELb1ELb0ELb1ELb1ELb1EEENS1_21CollectiveEpilogueFwdINS6_IJS8_S8_S9_EEENS6_IJNS7_ILi1EEESH_SH_EEESB_SD_Li256ELb1ELb1ELb1ELb0EEENS1_36VarlenDynamicPersistentTileSchedulerILi128ELi112ELi256ELi256ELb1ELb1ELb0ELb0ELb1ELb1EEEEEEEEEvNT_6ParamsE --------------------------
	.section	.nv.constant0._ZN7cutlass13device_kernelIN5flash19enable_sm80_to_sm89INS1_16FlashAttnFwdSm80INS1_25CollectiveMainloopFwdSm80ILi8ELi1ELb1EN4cute5tupleIJNS5_1CILi128EEENS7_ILi112EEES8_EEELi128ENS_6half_tEfNS_4arch4Sm80ELb0ELb0ELb1ELb1ELb0ELb1ELb1ELb1EEENS1_21CollectiveEpilogueFwdINS6_IJS8_S8_S9_EEENS6_IJNS7_ILi1EEESH_SH_EEESB_SD_Li256ELb1ELb1ELb1ELb0EEENS1_36VarlenDynamicPersistentTileSchedulerILi128ELi112ELi256ELi256ELb1ELb1ELb0ELb0ELb1ELb1EEEEEEEEEvNT_6ParamsE,"a",@progbits
	.sectionflags	@""
	.align	4
.nv.constant0._ZN7cutlass13device_kernelIN5flash19enable_sm80_to_sm89INS1_16FlashAttnFwdSm80INS1_25CollectiveMainloopFwdSm80ILi8ELi1ELb1EN4cute5tupleIJNS5_1CILi128EEENS7_ILi112EEES8_EEELi128ENS_6half_tEfNS_4arch4Sm80ELb0ELb0ELb1ELb1ELb0ELb1ELb1ELb1EEENS1_21CollectiveEpilogueFwdINS6_IJS8_S8_S9_EEENS6_IJNS7_ILi1EEESH_SH_EEESB_SD_Li256ELb1ELb1ELb1ELb0EEENS1_36VarlenDynamicPersistentTileSchedulerILi128ELi112ELi256ELi256ELb1ELb1ELb0ELb0ELb1ELb1EEEEEEEEEvNT_6ParamsE:
	.zero		1976


//--------------------- .nv.constant0._ZN7cutlass13device_kernelIN5flash19enable_sm80_to_sm89INS1_16FlashAttnFwdSm80INS1_25CollectiveMainloopFwdSm80ILi4ELi1ELb0EN4cute5tupleIJNS5_1CILi128EEENS7_ILi48EEES8_EEELi128ENS_6half_tEfNS_4arch4Sm80ELb0ELb1ELb1ELb0ELb0ELb0ELb1ELb1EEENS1_21CollectiveEpilogueFwdINS6_IJS8_S8_S9_EEENS6_IJNS7_ILi1EEESH_SH_EEESB_SD_Li128ELb0ELb1ELb1ELb0EEENS1_19SingleTileSchedulerILb0ELb1ELb1ELi128EEEEEEEEEvNT_6ParamsE --------------------------
	.section	.nv.constant0._ZN7cutlass13device_kernelIN5flash19enable_sm80_to_sm89INS1_16FlashAttnFwdSm80INS1_25CollectiveMainloopFwdSm80ILi4ELi1ELb0EN4cute5tupleIJNS5_1CILi128EEENS7_ILi48EEES8_EEELi128ENS_6half_tEfNS_4arch4Sm80ELb0ELb1ELb1ELb0ELb0ELb0ELb1ELb1EEENS1_21CollectiveEpilogueFwdINS6_IJS8_S8_S9_EEENS6_IJNS7_ILi1EEESH_SH_EEESB_SD_Li128ELb0ELb1ELb1ELb0EEENS1_19SingleTileSchedulerILb0ELb1ELb1ELi128EEEEEEEEEvNT_6ParamsE,"a",@progbits
	.sectionflags	@""
	.align	4
.nv.constant0._ZN7cutlass13device_kernelIN5flash19enable_sm80_to_sm89INS1_16FlashAttnFwdSm80INS1_25CollectiveMainloopFwdSm80ILi4ELi1ELb0EN4cute5tupleIJNS5_1CILi128EEENS7_ILi48EEES8_EEELi128ENS_6half_tEfNS_4arch4Sm80ELb0ELb1ELb1ELb0ELb0ELb0ELb1ELb1EEENS1_21CollectiveEpilogueFwdINS6_IJS8_S8_S9_EEENS6_IJNS7_ILi1EEESH_SH_EEESB_SD_Li128ELb0ELb1ELb1ELb0EEENS1_19SingleTileSchedulerILb0ELb1ELb1ELi128EEEEEEEEEvNT_6ParamsE:
	.zero		1944


//--------------------- .nv.constant0._ZN7cutlass13device_kernelIN5flash19enable_sm80_to_sm89INS1_16FlashAttnFwdSm80INS1_25CollectiveMainloopFwdSm80ILi8ELi1ELb1EN4cute5tupleIJNS5_1CILi128EEENS7_ILi96EEES8_EEELi128ENS_6half_tEfNS_4arch4Sm80ELb0ELb1ELb1ELb1ELb0ELb0ELb1ELb1EEENS1_21CollectiveEpilogueFwdINS6_IJS8_S8_S9_EEENS6_IJNS7_ILi1EEESH_SH_EEESB_SD_Li256ELb1ELb1ELb1ELb0EEENS1_36VarlenDynamicPersistentTileSchedulerILi128ELi96ELi256ELi256ELb1ELb1ELb0ELb1ELb0ELb1EEEEEEEEEvNT_6ParamsE --------------------------
	.section	.nv.constant0._ZN7cutlass13device_kernelIN5flash19enable_sm80_to_sm89INS1_16FlashAttnFwdSm80INS1_25CollectiveMainloopFwdSm80ILi8ELi1ELb1EN4cute5tupleIJNS5_1CILi128EEENS7_ILi96EEES8_EEELi128ENS_6half_tEfNS_4arch4Sm80ELb0ELb1ELb1ELb1ELb0ELb0ELb1ELb1EEENS1_21CollectiveEpilogueFwdINS6_IJS8_S8_S9_EEENS6_IJNS7_ILi1EEESH_SH_EEESB_SD_Li256ELb1ELb1ELb1ELb0EEENS1_36VarlenDynamicPersistentTileSchedulerILi128ELi96ELi256ELi256ELb1ELb1ELb0ELb1ELb0ELb1EEEEEEEEEvNT_6ParamsE,"a",@progbits
	.sectionflags	@""
	.align	4
.nv.constant0._ZN7cutlass13device_kernelIN5flash19enable_sm80_to_sm89INS1_16FlashAttnFwdSm80INS1_25CollectiveMainloopFwdSm80ILi8ELi1ELb1EN4cute5tupleIJNS5_1CILi128EEENS7_ILi96EEES8_EEELi128ENS_6half_tEfNS_4arch4Sm80ELb0ELb1ELb1ELb1ELb0ELb0ELb1ELb1EEENS1_21CollectiveEpilogueFwdINS6_IJS8_S8_S9_EEENS6_IJNS7_ILi1EEESH_SH_EEESB_SD_Li256ELb1ELb1ELb1ELb0EEENS1_36VarlenDynamicPersistentTileSchedulerILi128ELi96ELi256ELi256ELb1ELb1ELb0ELb1ELb0ELb1EEEEEEEEEvNT_6ParamsE:
	.zero		1976


//--------------------- .nv.constant0._ZN7cutlass13device_kernelIN5flash19enable_sm80_to_sm89INS1_16FlashAttnFwdSm80INS1_25CollectiveMainloopFwdSm80ILi8ELi1ELb1EN4cute5tupleIJNS5_1CILi128EEENS7_ILi96EEES8_EEELi128ENS_6half_tEfNS_4arch4Sm80ELb0ELb1ELb1ELb1ELb0ELb1ELb1ELb1EEENS1_21CollectiveEpilogueFwdINS6_IJS8_S8_S9_EEENS6_IJNS7_ILi1EEESH_SH_EEESB_SD_Li256ELb1ELb1ELb1ELb0EEENS1_36VarlenDynamicPersistentTileSchedulerILi128ELi96ELi256ELi256ELb1ELb1ELb0ELb1ELb0ELb1EEEEEEEEEvNT_6ParamsE --------------------------
	.section	.nv.constant0._ZN7cutlass13device_kernelIN5flash19enable_sm80_to_sm89INS1_16FlashAttnFwdSm80INS1_25CollectiveMainloopFwdSm80ILi8ELi1ELb1EN4cute5tupleIJNS5_1CILi128EEENS7_ILi96EEES8_EEELi128ENS_6half_tEfNS_4arch4Sm80ELb0ELb1ELb1ELb1ELb0ELb1ELb1ELb1EEENS1_21CollectiveEpilogueFwdINS6_IJS8_S8_S9_EEENS6_IJNS7_ILi1EEESH_SH_EEESB_SD_Li256ELb1ELb1ELb1ELb0EEENS1_36VarlenDynamicPersistentTileSchedulerILi128ELi96ELi256ELi256ELb1ELb1ELb0ELb1ELb0ELb1EEEEEEEEEvNT_6ParamsE,"a",@progbits
	.sectionflags	@""
	.align	4
.nv.constant0._ZN7cutlass13device_kernelIN5flash19enable_sm80_to_sm89INS1_16FlashAttnFwdSm80INS1_25CollectiveMainloopFwdSm80ILi8ELi1ELb1EN4cute5tupleIJNS5_1CILi128EEENS7_ILi96EEES8_EEELi128ENS_6half_tEfNS_4arch4Sm80ELb0ELb1ELb1ELb1ELb0ELb1ELb1ELb1EEENS1_21CollectiveEpilogueFwdINS6_IJS8_S8_S9_EEENS6_IJNS7_ILi1EEESH_SH_EEESB_SD_Li256ELb1ELb1ELb1ELb0EEENS1_36VarlenDynamicPersistentTileSchedulerILi128ELi96ELi256ELi256ELb1ELb1ELb0ELb1ELb0ELb1EEEEEEEEEvNT_6ParamsE:
	.zero		1976


//--------------------- .nv.constant0._ZN7cutlass13device_kernelIN5flash19enable_sm80_to_sm89INS1_16FlashAttnFwdSm80INS1_25CollectiveMainloopFwdSm80ILi4ELi1ELb0EN4cute5tupleIJNS5_1CILi128EEENS7_ILi64EEES8_EEELi128ENS_6half_tEfNS_4arch4Sm80ELb1ELb0ELb1ELb0ELb0ELb0ELb1ELb1EEENS1_21CollectiveEpilogueFwdINS6_IJS8_S8_S9_EEENS6_IJNS7_ILi1EEESH_SH_EEESB_SD_Li128ELb0ELb1ELb1ELb0EEENS1_30DynamicPersistentTileSchedulerILi128ELi128ELb1ELb1ELb0EEEEEEEEEvNT_6ParamsE --------------------------
	.section	.nv.constant0._ZN7cutlass13device_kernelIN5flash19enable_sm80_to_sm89INS1_16FlashAttnFwdSm80INS1_25CollectiveMainloopFwdSm80ILi4ELi1ELb0EN4cute5tupleIJNS5_1CILi128EEENS7_ILi64EEES8_EEELi128ENS_6half_tEfNS_4arch4Sm80ELb1ELb0ELb1ELb0ELb0ELb0ELb1ELb1EEENS1_21CollectiveEpilogueFwdINS6_IJS8_S8_S9_EEENS6_IJNS7_ILi1EEESH_SH_EEESB_SD_Li128ELb0ELb1ELb1ELb0EEENS1_30DynamicPersistentTileSchedulerILi128ELi128ELb1ELb1ELb0EEEEEEEEEvNT_6ParamsE,"a",@progbits
	.sectionflags	@""
	.align	4
.nv.constant0._ZN7cutlass13device_kernelIN5flash19enable_sm80_to_sm89INS1_16FlashAttnFwdSm80INS1_25CollectiveMainloopFwdSm80ILi4ELi1ELb0EN4cute5tupleIJNS5_1CILi128EEENS7_ILi64EEES8_EEELi128ENS_6half_tEfNS_4arch4Sm80ELb1ELb0ELb1ELb0ELb0ELb0ELb1ELb1EEENS1_21CollectiveEpilogueFwdINS6_IJS8_S8_S9_EEENS6_IJNS7_ILi1EEESH_SH_EEESB_SD_Li128ELb0ELb1ELb1ELb0EEENS1_30DynamicPersistentTileSchedulerILi128ELi128ELb1ELb1ELb0EEEEEEEEEvNT_6ParamsE:
	.zero		1960


//--------------------- .nv.constant0._ZN7cutlass13device_kernelIN5flash19enable_sm80_to_sm89INS1_16FlashAttnFwdSm80INS1_25CollectiveMainloopFwdSm80ILi8ELi1ELb1EN4cute5tupleIJNS5_1CILi128EEENS7_ILi112EEES8_EEELi128ENS_6half_tEfNS_4arch4Sm80ELb1ELb0ELb1ELb1ELb0ELb0ELb1ELb1EEENS1_21CollectiveEpilogueFwdINS6_IJS8_S8_S9_EEENS6_IJNS7_ILi1EEESH_SH_EEESB_SD_Li256ELb1ELb1ELb1ELb0EEENS1_36VarlenDynamicPersistentTileSchedulerILi128ELi112ELi256ELi256ELb1ELb1ELb0ELb1ELb1ELb1EEEEEEEEEvNT_6ParamsE --------------------------
	.section	.nv.constant0._ZN7cutlass13device_kernelIN5flash19enable_sm80_to_sm89INS1_16FlashAttnFwdSm80INS1_25CollectiveMainloopFwdSm80ILi8ELi1ELb1EN4cute5tupleIJNS5_1CILi128EEENS7_ILi112EEES8_EEELi128ENS_6half_tEfNS_4arch4Sm80ELb1ELb0ELb1ELb1ELb0ELb0ELb1ELb1EEENS1_21CollectiveEpilogueFwdINS6_IJS8_S8_S9_EEENS6_IJNS7_ILi1EEESH_SH_EEESB_SD_Li256ELb1ELb1ELb1ELb0EEENS1_36VarlenDynamicPersistentTileSchedulerILi128ELi112ELi256ELi256ELb1ELb1ELb0ELb1ELb1ELb1EEEEEEEEEvNT_6ParamsE,"a",@progbits
	.sectionflags	@""
	.align	4
.nv.constant0._ZN7cutlass13device_kernelIN5flash19enable_sm80_to_sm89INS1_16FlashAttnFwdSm80INS1_25CollectiveMainloopFwdSm80ILi8ELi1ELb1EN4cute5tupleIJNS5_1CILi128EEENS7_ILi112EEES8_EEELi128ENS_6half_tEfNS_4arch4Sm80ELb1ELb0ELb1ELb1ELb0ELb0ELb1ELb1EEENS1_21CollectiveEpilogueFwdINS6_IJS8_S8_S9_EEENS6_IJNS7_ILi1EEESH_SH_EEESB_SD_Li256ELb1ELb1ELb1ELb0EEENS1_36VarlenDynamicPersistentTileSchedulerILi128ELi112ELi256ELi256ELb1ELb1ELb0ELb1ELb1ELb1EEEEEEEEEvNT_6ParamsE:
	.zero		1976


//--------------------- .nv.constant0._ZN7cutlass13device_kernelIN5flash19enable_sm80_to_sm89INS1_16FlashAttnFwdSm80INS1_25CollectiveMainloopFwdSm80ILi8ELi1ELb1EN4cute5tupleIJNS5_1CILi128EEENS7_ILi112EEES8_EEELi128ENS_6half_tEfNS_4arch4Sm80ELb1ELb0ELb1ELb1ELb0ELb1ELb1ELb1EEENS1_21CollectiveEpilogueFwdINS6_IJS8_S8_S9_EEENS6_IJNS7_ILi1EEESH_SH_EEESB_SD_Li256ELb1ELb1ELb1ELb0EEENS1_36VarlenDynamicPersistentTileSchedulerILi128ELi112ELi256ELi256ELb1ELb1ELb0ELb1ELb1ELb1EEEEEEEEEvNT_6ParamsE --------------------------
	.section	.nv.constant0._ZN7cutlass13device_kernelIN5flash19enable_sm80_to_sm89INS1_16FlashAttnFwdSm80INS1_25CollectiveMainloopFwdSm80ILi8ELi1ELb1EN4cute5tupleIJNS5_1CILi128EEENS7_ILi112EEES8_EEELi128ENS_6half_tEfNS_4arch4Sm80ELb1ELb0ELb1ELb1ELb0ELb1ELb1ELb1EEENS1_21CollectiveEpilogueFwdINS6_IJS8_S8_S9_EEENS6_IJNS7_ILi1EEESH_SH_EEESB_SD_Li256ELb1ELb1ELb1ELb0EEENS1_36VarlenDynamicPersistentTileSchedulerILi128ELi112ELi256ELi256ELb1ELb1ELb0ELb1ELb1ELb1EEEEEEEEEvNT_6ParamsE,"a",@progbits
	.sectionflags	@""
	.align	4
.nv.constant0._ZN7cutlass13device_kernelIN5flash19enable_sm80_to_sm89INS1_16FlashAttnFwdSm80INS1_25CollectiveMainloopFwdSm80ILi8ELi1ELb1EN4cute5tupleIJNS5_1CILi128EEENS7_ILi112EEES8_EEELi128ENS_6half_tEfNS_4arch4Sm80ELb1ELb0ELb1ELb1ELb0ELb1ELb1ELb1EEENS1_21CollectiveEpilogueFwdINS6_IJS8_S8_S9_EEENS6_IJNS7_ILi1EEESH_SH_EEESB_SD_Li256ELb1ELb1ELb1ELb0EEENS1_36VarlenDynamicPersistentTileSchedulerILi128ELi112ELi256ELi256ELb1ELb1ELb0ELb1ELb1ELb1EEEEEEEEEvNT_6ParamsE:
	.zero		1976


//--------------------- SYMBOLS --------------------------

	.type		.nv.reservedSmem.offset0,@object
	.size		.nv.reservedSmem.offset0,0x4
